//
// Generated by NVIDIA NVVM Compiler
//
// Compiler Build ID: CL-36424714
// Cuda compilation tools, release 13.0, V13.0.88
// Based on NVVM 20.0.0
//

.version 9.0
.target sm_100
.address_size 64

	// .globl	_Z14MatrixMulNaivePKfS0_Pfiii
// _ZZ14MatrixMulTiledPKfS0_PfiiiE6A_tile has been demoted
// _ZZ14MatrixMulTiledPKfS0_PfiiiE6B_tile has been demoted
// _ZZ23MatrixMulTiledCoalescedPKfS0_PfiiiE6A_tile has been demoted
// _ZZ23MatrixMulTiledCoalescedPKfS0_PfiiiE6B_tile has been demoted

.visible .entry _Z14MatrixMulNaivePKfS0_Pfiii(
	.param .u64 .ptr .align 1 _Z14MatrixMulNaivePKfS0_Pfiii_param_0,
	.param .u64 .ptr .align 1 _Z14MatrixMulNaivePKfS0_Pfiii_param_1,
	.param .u64 .ptr .align 1 _Z14MatrixMulNaivePKfS0_Pfiii_param_2,
	.param .u32 _Z14MatrixMulNaivePKfS0_Pfiii_param_3,
	.param .u32 _Z14MatrixMulNaivePKfS0_Pfiii_param_4,
	.param .u32 _Z14MatrixMulNaivePKfS0_Pfiii_param_5
)
{
	.reg .pred 	%p<13>;
	.reg .b32 	%r<41>;
	.reg .b32 	%f<68>;
	.reg .b64 	%rd<53>;

	ld.param.u64 	%rd7, [_Z14MatrixMulNaivePKfS0_Pfiii_param_0];
	ld.param.u64 	%rd8, [_Z14MatrixMulNaivePKfS0_Pfiii_param_1];
	ld.param.u64 	%rd6, [_Z14MatrixMulNaivePKfS0_Pfiii_param_2];
	ld.param.u32 	%r20, [_Z14MatrixMulNaivePKfS0_Pfiii_param_3];
	ld.param.u32 	%r18, [_Z14MatrixMulNaivePKfS0_Pfiii_param_4];
	ld.param.u32 	%r19, [_Z14MatrixMulNaivePKfS0_Pfiii_param_5];
	cvta.to.global.u64 	%rd1, %rd8;
	cvta.to.global.u64 	%rd2, %rd7;
	mov.u32 	%r21, %ctaid.y;
	mov.u32 	%r22, %ntid.y;
	mov.u32 	%r23, %tid.y;
	mad.lo.s32 	%r1, %r21, %r22, %r23;
	mov.u32 	%r24, %ctaid.x;
	mov.u32 	%r25, %ntid.x;
	mov.u32 	%r26, %tid.x;
	mad.lo.s32 	%r2, %r24, %r25, %r26;
	setp.ge.s32 	%p1, %r1, %r20;
	setp.ge.s32 	%p2, %r2, %r18;
	or.pred  	%p3, %p1, %p2;
	@%p3 bra 	$L__BB0_14;
	setp.lt.s32 	%p4, %r19, 1;
	mov.f32 	%f67, 0f00000000;
	@%p4 bra 	$L__BB0_13;
	mul.lo.s32 	%r3, %r19, %r1;
	and.b32  	%r4, %r19, 7;
	setp.lt.u32 	%p5, %r19, 8;
	mov.f32 	%f67, 0f00000000;
	mov.b32 	%r39, 0;
	@%p5 bra 	$L__BB0_5;
	and.b32  	%r39, %r19, 2147483640;
	neg.s32 	%r37, %r39;
	shl.b32 	%r7, %r18, 3;
	mul.wide.u32 	%rd9, %r3, 4;
	add.s64 	%rd10, %rd9, %rd2;
	add.s64 	%rd52, %rd10, 16;
	mov.f32 	%f67, 0f00000000;
	mul.wide.s32 	%rd13, %r18, 4;
	mov.u32 	%r36, %r2;
$L__BB0_4:
	.pragma "nounroll";
	ld.global.f32 	%f17, [%rd52+-16];
	mul.wide.s32 	%rd11, %r36, 4;
	add.s64 	%rd12, %rd1, %rd11;
	ld.global.f32 	%f18, [%rd12];
	fma.rn.f32 	%f19, %f17, %f18, %f67;
	ld.global.f32 	%f20, [%rd52+-12];
	add.s64 	%rd14, %rd12, %rd13;
	ld.global.f32 	%f21, [%rd14];
	fma.rn.f32 	%f22, %f20, %f21, %f19;
	ld.global.f32 	%f23, [%rd52+-8];
	add.s64 	%rd15, %rd14, %rd13;
	ld.global.f32 	%f24, [%rd15];
	fma.rn.f32 	%f25, %f23, %f24, %f22;
	ld.global.f32 	%f26, [%rd52+-4];
	add.s64 	%rd16, %rd15, %rd13;
	ld.global.f32 	%f27, [%rd16];
	fma.rn.f32 	%f28, %f26, %f27, %f25;
	ld.global.f32 	%f29, [%rd52];
	add.s64 	%rd17, %rd16, %rd13;
	ld.global.f32 	%f30, [%rd17];
	fma.rn.f32 	%f31, %f29, %f30, %f28;
	ld.global.f32 	%f32, [%rd52+4];
	add.s64 	%rd18, %rd17, %rd13;
	ld.global.f32 	%f33, [%rd18];
	fma.rn.f32 	%f34, %f32, %f33, %f31;
	ld.global.f32 	%f35, [%rd52+8];
	add.s64 	%rd19, %rd18, %rd13;
	ld.global.f32 	%f36, [%rd19];
	fma.rn.f32 	%f37, %f35, %f36, %f34;
	ld.global.f32 	%f38, [%rd52+12];
	add.s64 	%rd20, %rd19, %rd13;
	ld.global.f32 	%f39, [%rd20];
	fma.rn.f32 	%f67, %f38, %f39, %f37;
	add.s32 	%r37, %r37, 8;
	add.s32 	%r36, %r36, %r7;
	add.s64 	%rd52, %rd52, 32;
	setp.ne.s32 	%p6, %r37, 0;
	@%p6 bra 	$L__BB0_4;
$L__BB0_5:
	setp.eq.s32 	%p7, %r4, 0;
	@%p7 bra 	$L__BB0_13;
	and.b32  	%r13, %r19, 3;
	setp.lt.u32 	%p8, %r4, 4;
	@%p8 bra 	$L__BB0_8;
	add.s32 	%r28, %r39, %r3;
	mul.wide.u32 	%rd21, %r28, 4;
	add.s64 	%rd22, %rd2, %rd21;
	ld.global.f32 	%f41, [%rd22];
	mad.lo.s32 	%r29, %r39, %r18, %r2;
	mul.wide.s32 	%rd23, %r29, 4;
	add.s64 	%rd24, %rd1, %rd23;
	ld.global.f32 	%f42, [%rd24];
	fma.rn.f32 	%f43, %f41, %f42, %f67;
	cvt.u64.u32 	%rd25, %r3;
	cvt.u64.u32 	%rd26, %r39;
	add.s64 	%rd27, %rd26, %rd25;
	shl.b64 	%rd28, %rd27, 2;
	add.s64 	%rd29, %rd2, %rd28;
	ld.global.f32 	%f44, [%rd29+4];
	mul.wide.s32 	%rd30, %r18, 4;
	add.s64 	%rd31, %rd24, %rd30;
	ld.global.f32 	%f45, [%rd31];
	fma.rn.f32 	%f46, %f44, %f45, %f43;
	ld.global.f32 	%f47, [%rd29+8];
	add.s64 	%rd32, %rd31, %rd30;
	ld.global.f32 	%f48, [%rd32];
	fma.rn.f32 	%f49, %f47, %f48, %f46;
	ld.global.f32 	%f50, [%rd29+12];
	add.s64 	%rd33, %rd32, %rd30;
	ld.global.f32 	%f51, [%rd33];
	fma.rn.f32 	%f67, %f50, %f51, %f49;
	add.s32 	%r39, %r39, 4;
$L__BB0_8:
	setp.eq.s32 	%p9, %r13, 0;
	@%p9 bra 	$L__BB0_13;
	setp.eq.s32 	%p10, %r13, 1;
	@%p10 bra 	$L__BB0_11;
	add.s32 	%r30, %r39, %r3;
	mul.wide.u32 	%rd34, %r30, 4;
	add.s64 	%rd35, %rd2, %rd34;
	ld.global.f32 	%f53, [%rd35];
	mad.lo.s32 	%r31, %r39, %r18, %r2;
	mul.wide.s32 	%rd36, %r31, 4;
	add.s64 	%rd37, %rd1, %rd36;
	ld.global.f32 	%f54, [%rd37];
	fma.rn.f32 	%f55, %f53, %f54, %f67;
	cvt.u64.u32 	%rd38, %r3;
	cvt.u64.u32 	%rd39, %r39;
	add.s64 	%rd40, %rd39, %rd38;
	shl.b64 	%rd41, %rd40, 2;
	add.s64 	%rd42, %rd2, %rd41;
	ld.global.f32 	%f56, [%rd42+4];
	mul.wide.s32 	%rd43, %r18, 4;
	add.s64 	%rd44, %rd37, %rd43;
	ld.global.f32 	%f57, [%rd44];
	fma.rn.f32 	%f67, %f56, %f57, %f55;
	add.s32 	%r39, %r39, 2;
$L__BB0_11:
	and.b32  	%r32, %r19, 1;
	setp.eq.b32 	%p11, %r32, 1;
	not.pred 	%p12, %p11;
	@%p12 bra 	$L__BB0_13;
	add.s32 	%r33, %r39, %r3;
	mul.wide.u32 	%rd45, %r33, 4;
	add.s64 	%rd46, %rd2, %rd45;
	ld.global.f32 	%f58, [%rd46];
	mad.lo.s32 	%r34, %r39, %r18, %r2;
	mul.wide.s32 	%rd47, %r34, 4;
	add.s64 	%rd48, %rd1, %rd47;
	ld.global.f32 	%f59, [%rd48];
	fma.rn.f32 	%f67, %f58, %f59, %f67;
$L__BB0_13:
	mad.lo.s32 	%r35, %r18, %r1, %r2;
	cvta.to.global.u64 	%rd49, %rd6;
	mul.wide.s32 	%rd50, %r35, 4;
	add.s64 	%rd51, %rd49, %rd50;
	st.global.f32 	[%rd51], %f67;
$L__BB0_14:
	ret;

}
	// .globl	_Z14MatrixMulTiledPKfS0_Pfiii
.visible .entry _Z14MatrixMulTiledPKfS0_Pfiii(
	.param .u64 .ptr .align 1 _Z14MatrixMulTiledPKfS0_Pfiii_param_0,
	.param .u64 .ptr .align 1 _Z14MatrixMulTiledPKfS0_Pfiii_param_1,
	.param .u64 .ptr .align 1 _Z14MatrixMulTiledPKfS0_Pfiii_param_2,
	.param .u32 _Z14MatrixMulTiledPKfS0_Pfiii_param_3,
	.param .u32 _Z14MatrixMulTiledPKfS0_Pfiii_param_4,
	.param .u32 _Z14MatrixMulTiledPKfS0_Pfiii_param_5
)
{
	.reg .pred 	%p<19>;
	.reg .b32 	%r<46>;
	.reg .b32 	%f<22>;
	.reg .b64 	%rd<13>;
	// demoted variable
	.shared .align 4 .b8 _ZZ14MatrixMulTiledPKfS0_PfiiiE6A_tile[1024];
	// demoted variable
	.shared .align 4 .b8 _ZZ14MatrixMulTiledPKfS0_PfiiiE6B_tile[1024];
	ld.param.u64 	%rd3, [_Z14MatrixMulTiledPKfS0_Pfiii_param_0];
	ld.param.u64 	%rd4, [_Z14MatrixMulTiledPKfS0_Pfiii_param_1];
	ld.param.u64 	%rd5, [_Z14MatrixMulTiledPKfS0_Pfiii_param_2];
	ld.param.u32 	%r22, [_Z14MatrixMulTiledPKfS0_Pfiii_param_3];
	ld.param.u32 	%r23, [_Z14MatrixMulTiledPKfS0_Pfiii_param_4];
	ld.param.u32 	%r24, [_Z14MatrixMulTiledPKfS0_Pfiii_param_5];
	mov.u32 	%r25, %ctaid.y;
	mov.u32 	%r26, %ntid.y;
	mov.u32 	%r1, %tid.y;
	mad.lo.s32 	%r2, %r25, %r26, %r1;
	mov.u32 	%r27, %ctaid.x;
	mov.u32 	%r28, %ntid.x;
	mov.u32 	%r3, %tid.x;
	mad.lo.s32 	%r4, %r27, %r28, %r3;
	setp.lt.s32 	%p2, %r24, 1;
	mov.f32 	%f20, 0f00000000;
	@%p2 bra 	$L__BB1_10;
	setp.lt.s32 	%p3, %r2, %r22;
	shl.b32 	%r30, %r1, 6;
	mov.u32 	%r31, _ZZ14MatrixMulTiledPKfS0_PfiiiE6A_tile;
	add.s32 	%r5, %r31, %r30;
	shl.b32 	%r32, %r3, 2;
	add.s32 	%r6, %r5, %r32;
	mul.lo.s32 	%r7, %r24, %r2;
	setp.lt.s32 	%p4, %r4, %r23;
	mov.u32 	%r33, _ZZ14MatrixMulTiledPKfS0_PfiiiE6B_tile;
	add.s32 	%r9, %r33, %r32;
	add.s32 	%r8, %r9, %r30;
	and.pred  	%p1, %p4, %p3;
	cvta.to.global.u64 	%rd1, %rd3;
	cvta.to.global.u64 	%rd2, %rd4;
	mov.f32 	%f20, 0f00000000;
	mov.b32 	%r41, 0;
	not.pred 	%p11, %p1;
$L__BB1_2:
	setp.ge.s32 	%p5, %r2, %r22;
	add.s32 	%r11, %r41, %r3;
	setp.ge.u32 	%p6, %r11, %r24;
	mov.f32 	%f17, 0f00000000;
	or.pred  	%p7, %p5, %p6;
	@%p7 bra 	$L__BB1_4;
	add.s32 	%r35, %r11, %r7;
	mul.wide.u32 	%rd6, %r35, 4;
	add.s64 	%rd7, %rd1, %rd6;
	ld.global.f32 	%f17, [%rd7];
$L__BB1_4:
	setp.ge.s32 	%p8, %r4, %r23;
	st.shared.f32 	[%r6], %f17;
	add.s32 	%r12, %r41, %r1;
	setp.ge.u32 	%p9, %r12, %r24;
	mov.f32 	%f18, 0f00000000;
	or.pred  	%p10, %p8, %p9;
	@%p10 bra 	$L__BB1_6;
	mad.lo.s32 	%r37, %r12, %r23, %r4;
	mul.wide.u32 	%rd8, %r37, 4;
	add.s64 	%rd9, %rd2, %rd8;
	ld.global.f32 	%f18, [%rd9];
$L__BB1_6:
	st.shared.f32 	[%r8], %f18;
	bar.sync 	0;
	@%p11 bra 	$L__BB1_9;
	mov.b32 	%r44, 1;
	mov.u32 	%r42, %r5;
	mov.u32 	%r43, %r41;
	mov.u32 	%r45, %r9;
$L__BB1_8:
	add.s32 	%r39, %r44, -1;
	ld.shared.f32 	%f14, [%r42];
	ld.shared.f32 	%f15, [%r45];
	fma.rn.f32 	%f20, %f14, %f15, %f20;
	setp.lt.u32 	%p12, %r39, 15;
	add.s32 	%r43, %r43, 1;
	setp.lt.s32 	%p13, %r43, %r24;
	and.pred  	%p14, %p12, %p13;
	add.s32 	%r45, %r45, 64;
	add.s32 	%r44, %r44, 1;
	add.s32 	%r42, %r42, 4;
	@%p14 bra 	$L__BB1_8;
$L__BB1_9:
	bar.sync 	0;
	add.s32 	%r41, %r41, 16;
	setp.lt.s32 	%p15, %r41, %r24;
	@%p15 bra 	$L__BB1_2;
$L__BB1_10:
	setp.ge.s32 	%p16, %r2, %r22;
	setp.ge.s32 	%p17, %r4, %r23;
	or.pred  	%p18, %p16, %p17;
	@%p18 bra 	$L__BB1_12;
	mad.lo.s32 	%r40, %r23, %r2, %r4;
	cvta.to.global.u64 	%rd10, %rd5;
	mul.wide.s32 	%rd11, %r40, 4;
	add.s64 	%rd12, %rd10, %rd11;
	st.global.f32 	[%rd12], %f20;
$L__BB1_12:
	ret;

}
	// .globl	_Z23MatrixMulTiledCoalescedPKfS0_Pfiii
.visible .entry _Z23MatrixMulTiledCoalescedPKfS0_Pfiii(
	.param .u64 .ptr .align 1 _Z23MatrixMulTiledCoalescedPKfS0_Pfiii_param_0,
	.param .u64 .ptr .align 1 _Z23MatrixMulTiledCoalescedPKfS0_Pfiii_param_1,
	.param .u64 .ptr .align 1 _Z23MatrixMulTiledCoalescedPKfS0_Pfiii_param_2,
	.param .u32 _Z23MatrixMulTiledCoalescedPKfS0_Pfiii_param_3,
	.param .u32 _Z23MatrixMulTiledCoalescedPKfS0_Pfiii_param_4,
	.param .u32 _Z23MatrixMulTiledCoalescedPKfS0_Pfiii_param_5
)
{
	.reg .pred 	%p<19>;
	.reg .b32 	%r<48>;
	.reg .b32 	%f<22>;
	.reg .b64 	%rd<13>;
	// demoted variable
	.shared .align 4 .b8 _ZZ23MatrixMulTiledCoalescedPKfS0_PfiiiE6A_tile[1024];
	// demoted variable
	.shared .align 4 .b8 _ZZ23MatrixMulTiledCoalescedPKfS0_PfiiiE6B_tile[1024];
	ld.param.u64 	%rd3, [_Z23MatrixMulTiledCoalescedPKfS0_Pfiii_param_0];
	ld.param.u64 	%rd4, [_Z23MatrixMulTiledCoalescedPKfS0_Pfiii_param_1];
	ld.param.u64 	%rd5, [_Z23MatrixMulTiledCoalescedPKfS0_Pfiii_param_2];
	ld.param.u32 	%r24, [_Z23MatrixMulTiledCoalescedPKfS0_Pfiii_param_3];
	ld.param.u32 	%r25, [_Z23MatrixMulTiledCoalescedPKfS0_Pfiii_param_4];
	ld.param.u32 	%r26, [_Z23MatrixMulTiledCoalescedPKfS0_Pfiii_param_5];
	mov.u32 	%r27, %ntid.y;
	mov.u32 	%r28, %ctaid.y;
	mov.u32 	%r1, %tid.y;
	mad.lo.s32 	%r2, %r27, %r28, %r1;
	mov.u32 	%r29, %ntid.x;
	mov.u32 	%r3, %ctaid.x;
	mov.u32 	%r4, %tid.x;
	mad.lo.s32 	%r5, %r29, %r3, %r4;
	setp.lt.s32 	%p2, %r26, 1;
	mov.f32 	%f20, 0f00000000;
	@%p2 bra 	$L__BB2_10;
	setp.lt.s32 	%p3, %r2, %r24;
	shl.b32 	%r31, %r1, 6;
	mov.u32 	%r32, _ZZ23MatrixMulTiledCoalescedPKfS0_PfiiiE6A_tile;
	add.s32 	%r6, %r32, %r31;
	shl.b32 	%r33, %r4, 2;
	add.s32 	%r7, %r6, %r33;
	mul.lo.s32 	%r8, %r26, %r2;
	shl.b32 	%r34, %r3, 4;
	add.s32 	%r9, %r34, %r4;
	setp.lt.s32 	%p4, %r5, %r25;
	mov.u32 	%r35, _ZZ23MatrixMulTiledCoalescedPKfS0_PfiiiE6B_tile;
	add.s32 	%r11, %r35, %r33;
	add.s32 	%r10, %r11, %r31;
	and.pred  	%p1, %p4, %p3;
	cvta.to.global.u64 	%rd1, %rd3;
	cvta.to.global.u64 	%rd2, %rd4;
	mov.f32 	%f20, 0f00000000;
	mov.b32 	%r43, 0;
	not.pred 	%p11, %p1;
$L__BB2_2:
	setp.ge.s32 	%p5, %r2, %r24;
	add.s32 	%r13, %r43, %r4;
	setp.ge.u32 	%p6, %r13, %r26;
	mov.f32 	%f17, 0f00000000;
	or.pred  	%p7, %p5, %p6;
	@%p7 bra 	$L__BB2_4;
	add.s32 	%r37, %r13, %r8;
	mul.wide.u32 	%rd6, %r37, 4;
	add.s64 	%rd7, %rd1, %rd6;
	ld.global.f32 	%f17, [%rd7];
$L__BB2_4:
	setp.ge.s32 	%p8, %r5, %r25;
	st.shared.f32 	[%r7], %f17;
	add.s32 	%r14, %r43, %r1;
	setp.ge.u32 	%p9, %r14, %r26;
	mov.f32 	%f18, 0f00000000;
	or.pred  	%p10, %p8, %p9;
	@%p10 bra 	$L__BB2_6;
	mad.lo.s32 	%r39, %r14, %r25, %r9;
	mul.wide.s32 	%rd8, %r39, 4;
	add.s64 	%rd9, %rd2, %rd8;
	ld.global.f32 	%f18, [%rd9];
$L__BB2_6:
	st.shared.f32 	[%r10], %f18;
	bar.sync 	0;
	@%p11 bra 	$L__BB2_9;
	mov.b32 	%r46, 1;
	mov.u32 	%r44, %r6;
	mov.u32 	%r45, %r43;
	mov.u32 	%r47, %r11;
$L__BB2_8:
	add.s32 	%r41, %r46, -1;
	ld.shared.f32 	%f14, [%r44];
	ld.shared.f32 	%f15, [%r47];
	fma.rn.f32 	%f20, %f14, %f15, %f20;
	setp.lt.u32 	%p12, %r41, 15;
	add.s32 	%r45, %r45, 1;
	setp.lt.s32 	%p13, %r45, %r26;
	and.pred  	%p14, %p12, %p13;
	add.s32 	%r47, %r47, 64;
	add.s32 	%r46, %r46, 1;
	add.s32 	%r44, %r44, 4;
	@%p14 bra 	$L__BB2_8;
$L__BB2_9:
	bar.sync 	0;
	add.s32 	%r43, %r43, 16;
	setp.lt.s32 	%p15, %r43, %r26;
	@%p15 bra 	$L__BB2_2;
$L__BB2_10:
	setp.ge.s32 	%p16, %r2, %r24;
	setp.ge.s32 	%p17, %r5, %r25;
	or.pred  	%p18, %p16, %p17;
	@%p18 bra 	$L__BB2_12;
	mad.lo.s32 	%r42, %r25, %r2, %r5;
	cvta.to.global.u64 	%rd10, %rd5;
	mul.wide.s32 	%rd11, %r42, 4;
	add.s64 	%rd12, %rd10, %rd11;
	st.global.f32 	[%rd12], %f20;
$L__BB2_12:
	ret;

}


// ===== COMPILED SASS (sm_100) =====

	.target	sm_100

	.elftype	@"ET_EXEC"


//--------------------- .note.nv.tkinfo           --------------------------
	.section	.note.nv.tkinfo,"",@"SHT_NOTE"
	.sectionflags	@"SHF_NOTE_NV_TKINFO"
	.tkinfo
        /*0018*/ 	.word	0x00000002
        /*0030*/ 	.string	""
        /*0030*/ 	.string	"ptxas"
        /*0030*/ 	.string	"Cuda compilation tools, release 13.0, V13.0.88"
        /*0030*/ 	.string	"Build cuda_13.0.r13.0/compiler.36424714_0"
        /*0030*/ 	.string	"-arch sm_100 -m 64 "



//--------------------- .note.nv.cuinfo           --------------------------
	.section	.note.nv.cuinfo,"",@"SHT_NOTE"
	.sectionflags	@"SHF_NOTE_NV_CUINFO"
        /*0018*/ 	.short	0x0002
        /*001a*/ 	.short	0x0064
        /*001c*/ 	.short	0x0082
	.zero		2


//--------------------- .nv.info                  --------------------------
	.section	.nv.info,"",@"SHT_CUDA_INFO"
	.align	4


	//----- nvinfo : EIATTR_REGCOUNT
	.align		4
        /*0000*/ 	.byte	0x04, 0x2f
        /*0002*/ 	.short	(.L_1 - .L_0)
	.align		4
.L_0:
        /*0004*/ 	.word	index@(_Z14MatrixMulNaivePKfS0_Pfiii)
        /*0008*/ 	.word	0x00000020


	//----- nvinfo : EIATTR_FRAME_SIZE
	.align		4
.L_1:
        /*000c*/ 	.byte	0x04, 0x11
        /*000e*/ 	.short	(.L_3 - .L_2)
	.align		4
.L_2:
        /*0010*/ 	.word	index@(_Z14MatrixMulNaivePKfS0_Pfiii)
        /*0014*/ 	.word	0x00000000


	//----- nvinfo : EIATTR_REGCOUNT
	.align		4
.L_3:
        /*0018*/ 	.byte	0x04, 0x2f
        /*001a*/ 	.short	(.L_5 - .L_4)
	.align		4
.L_4:
        /*001c*/ 	.word	index@(_Z14MatrixMulTiledPKfS0_Pfiii)
        /*0020*/ 	.word	0x00000014


	//----- nvinfo : EIATTR_FRAME_SIZE
	.align		4
.L_5:
        /*0024*/ 	.byte	0x04, 0x11
        /*0026*/ 	.short	(.L_7 - .L_6)
	.align		4
.L_6:
        /*0028*/ 	.word	index@(_Z14MatrixMulTiledPKfS0_Pfiii)
        /*002c*/ 	.word	0x00000000


	//----- nvinfo : EIATTR_REGCOUNT
	.align		4
.L_7:
        /*0030*/ 	.byte	0x04, 0x2f
        /*0032*/ 	.short	(.L_9 - .L_8)
	.align		4
.L_8:
        /*0034*/ 	.word	index@(_Z23MatrixMulTiledCoalescedPKfS0_Pfiii)
        /*0038*/ 	.word	0x00000014


	//----- nvinfo : EIATTR_FRAME_SIZE
	.align		4
.L_9:
        /*003c*/ 	.byte	0x04, 0x11
        /*003e*/ 	.short	(.L_11 - .L_10)
	.align		4
.L_10:
        /*0040*/ 	.word	index@(_Z23MatrixMulTiledCoalescedPKfS0_Pfiii)
        /*0044*/ 	.word	0x00000000


	//----- nvinfo : EIATTR_MIN_STACK_SIZE
	.align		4
.L_11:
        /*0048*/ 	.byte	0x04, 0x12
        /*004a*/ 	.short	(.L_13 - .L_12)
	.align		4
.L_12:
        /*004c*/ 	.word	index@(_Z23MatrixMulTiledCoalescedPKfS0_Pfiii)
        /*0050*/ 	.word	0x00000000


	//----- nvinfo : EIATTR_MIN_STACK_SIZE
	.align		4
.L_13:
        /*0054*/ 	.byte	0x04, 0x12
        /*0056*/ 	.short	(.L_15 - .L_14)
	.align		4
.L_14:
        /*0058*/ 	.word	index@(_Z14MatrixMulTiledPKfS0_Pfiii)
        /*005c*/ 	.word	0x00000000


	//----- nvinfo : EIATTR_MIN_STACK_SIZE
	.align		4
.L_15:
        /*0060*/ 	.byte	0x04, 0x12
        /*0062*/ 	.short	(.L_17 - .L_16)
	.align		4
.L_16:
        /*0064*/ 	.word	index@(_Z14MatrixMulNaivePKfS0_Pfiii)
        /*0068*/ 	.word	0x00000000
.L_17:


//--------------------- .nv.compat                --------------------------
	.section	.nv.compat,"",@"SHT_CUDA_COMPAT_INFO"
	.align	4
        /*0000*/ 	.byte	0x02, 0x09, 0x00, 0x00, 0x02, 0x02, 0x01, 0x00, 0x02, 0x05, 0x05, 0x00, 0x03, 0x07, 0x01, 0x01
        /*0010*/ 	.byte	0x02, 0x03, 0x00, 0x00, 0x02, 0x06, 0x01, 0x00, 0x04, 0x0b, 0x08, 0x00, 0x09, 0x00, 0x00, 0x00
        /*0020*/ 	.byte	0x00, 0x00, 0x00, 0x00


//--------------------- .nv.info._Z23MatrixMulTiledCoalescedPKfS0_Pfiii --------------------------
	.section	.nv.info._Z23MatrixMulTiledCoalescedPKfS0_Pfiii,"",@"SHT_CUDA_INFO"
	.sectionflags	@""
	.align	4


	//----- nvinfo : EIATTR_CUDA_API_VERSION
	.align		4
        /*0000*/ 	.byte	0x04, 0x37
        /*0002*/ 	.short	(.L_19 - .L_18)
.L_18:
        /*0004*/ 	.word	0x00000082


	//----- nvinfo : EIATTR_KPARAM_INFO
	.align		4
.L_19:
        /*0008*/ 	.byte	0x04, 0x17
        /*000a*/ 	.short	(.L_21 - .L_20)
.L_20:
        /*000c*/ 	.word	0x00000000
        /*0010*/ 	.short	0x0005
        /*0012*/ 	.short	0x0020
        /*0014*/ 	.byte	0x00, 0xf0, 0x11, 0x00


	//----- nvinfo : EIATTR_KPARAM_INFO
	.align		4
.L_21:
        /*0018*/ 	.byte	0x04, 0x17
        /*001a*/ 	.short	(.L_23 - .L_22)
.L_22:
        /*001c*/ 	.word	0x00000000
        /*0020*/ 	.short	0x0004
        /*0022*/ 	.short	0x001c
        /*0024*/ 	.byte	0x00, 0xf0, 0x11, 0x00


	//----- nvinfo : EIATTR_KPARAM_INFO
	.align		4
.L_23:
        /*0028*/ 	.byte	0x04, 0x17
        /*002a*/ 	.short	(.L_25 - .L_24)
.L_24:
        /*002c*/ 	.word	0x00000000
        /*0030*/ 	.short	0x0003
        /*0032*/ 	.short	0x0018
        /*0034*/ 	.byte	0x00, 0xf0, 0x11, 0x00


	//----- nvinfo : EIATTR_KPARAM_INFO
	.align		4
.L_25:
        /*0038*/ 	.byte	0x04, 0x17
        /*003a*/ 	.short	(.L_27 - .L_26)
.L_26:
        /*003c*/ 	.word	0x00000000
        /*0040*/ 	.short	0x0002
        /*0042*/ 	.short	0x0010
        /*0044*/ 	.byte	0x00, 0xf5, 0x21, 0x00


	//----- nvinfo : EIATTR_KPARAM_INFO
	.align		4
.L_27:
        /*0048*/ 	.byte	0x04, 0x17
        /*004a*/ 	.short	(.L_29 - .L_28)
.L_28:
        /*004c*/ 	.word	0x00000000
        /*0050*/ 	.short	0x0001
        /*0052*/ 	.short	0x0008
        /*0054*/ 	.byte	0x00, 0xf5, 0x21, 0x00


	//----- nvinfo : EIATTR_KPARAM_INFO
	.align		4
.L_29:
        /*0058*/ 	.byte	0x04, 0x17
        /*005a*/ 	.short	(.L_31 - .L_30)
.L_30:
        /*005c*/ 	.word	0x00000000
        /*0060*/ 	.short	0x0000
        /*0062*/ 	.short	0x0000
        /*0064*/ 	.byte	0x00, 0xf5, 0x21, 0x00


	//----- nvinfo : EIATTR_SPARSE_MMA_MASK
	.align		4
.L_31:
        /*0068*/ 	.byte	0x03, 0x50
        /*006a*/ 	.short	0x0000


	//----- nvinfo : EIATTR_MAXREG_COUNT
	.align		4
        /*006c*/ 	.byte	0x03, 0x1b
        /*006e*/ 	.short	0x00ff


	//----- nvinfo : EIATTR_NUM_BARRIERS
	.align		4
        /*0070*/ 	.byte	0x02, 0x4c
        /*0072*/ 	.byte	0x01
	.zero		1


	//----- nvinfo : EIATTR_MERCURY_ISA_VERSION
	.align		4
        /*0074*/ 	.byte	0x03, 0x5f
        /*0076*/ 	.short	0x0101


	//----- nvinfo : EIATTR_VRC_CTA_INIT_COUNT
	.align		4
        /*0078*/ 	.byte	0x02, 0x4a
	.zero		1
	.zero		1


	//----- nvinfo : EIATTR_EXIT_INSTR_OFFSETS
	.align		4
        /*007c*/ 	.byte	0x04, 0x1c
        /*007e*/ 	.short	(.L_33 - .L_32)


	//   ....[0]....
.L_32:
        /*0080*/ 	.word	0x000004c0


	//   ....[1]....
        /*0084*/ 	.word	0x00000510


	//----- nvinfo : EIATTR_CRS_STACK_SIZE
	.align		4
.L_33:
        /*0088*/ 	.byte	0x04, 0x1e
        /*008a*/ 	.short	(.L_35 - .L_34)
.L_34:
        /*008c*/ 	.word	0x00000000


	//----- nvinfo : EIATTR_CBANK_PARAM_SIZE
	.align		4
.L_35:
        /*0090*/ 	.byte	0x03, 0x19
        /*0092*/ 	.short	0x0024


	//----- nvinfo : EIATTR_PARAM_CBANK
	.align		4
        /*0094*/ 	.byte	0x04, 0x0a
        /*0096*/ 	.short	(.L_37 - .L_36)
	.align		4
.L_36:
        /*0098*/ 	.word	index@(.nv.constant0._Z23MatrixMulTiledCoalescedPKfS0_Pfiii)
        /*009c*/ 	.short	0x0380
        /*009e*/ 	.short	0x0024


	//----- nvinfo : EIATTR_SW_WAR
	.align		4
.L_37:
        /*00a0*/ 	.byte	0x04, 0x36
        /*00a2*/ 	.short	(.L_39 - .L_38)
.L_38:
        /*00a4*/ 	.word	0x00000008
.L_39:


//--------------------- .nv.info._Z14MatrixMulTiledPKfS0_Pfiii --------------------------
	.section	.nv.info._Z14MatrixMulTiledPKfS0_Pfiii,"",@"SHT_CUDA_INFO"
	.sectionflags	@""
	.align	4


	//----- nvinfo : EIATTR_CUDA_API_VERSION
	.align		4
        /*0000*/ 	.byte	0x04, 0x37
        /*0002*/ 	.short	(.L_41 - .L_40)
.L_40:
        /*0004*/ 	.word	0x00000082


	//----- nvinfo : EIATTR_KPARAM_INFO
	.align		4
.L_41:
        /*0008*/ 	.byte	0x04, 0x17
        /*000a*/ 	.short	(.L_43 - .L_42)
.L_42:
        /*000c*/ 	.word	0x00000000
        /*0010*/ 	.short	0x0005
        /*0012*/ 	.short	0x0020
        /*0014*/ 	.byte	0x00, 0xf0, 0x11, 0x00


	//----- nvinfo : EIATTR_KPARAM_INFO
	.align		4
.L_43:
        /*0018*/ 	.byte	0x04, 0x17
        /*001a*/ 	.short	(.L_45 - .L_44)
.L_44:
        /*001c*/ 	.word	0x00000000
        /*0020*/ 	.short	0x0004
        /*0022*/ 	.short	0x001c
        /*0024*/ 	.byte	0x00, 0xf0, 0x11, 0x00


	//----- nvinfo : EIATTR_KPARAM_INFO
	.align		4
.L_45:
        /*0028*/ 	.byte	0x04, 0x17
        /*002a*/ 	.short	(.L_47 - .L_46)
.L_46:
        /*002c*/ 	.word	0x00000000
        /*0030*/ 	.short	0x0003
        /*0032*/ 	.short	0x0018
        /*0034*/ 	.byte	0x00, 0xf0, 0x11, 0x00


	//----- nvinfo : EIATTR_KPARAM_INFO
	.align		4
.L_47:
        /*0038*/ 	.byte	0x04, 0x17
        /*003a*/ 	.short	(.L_49 - .L_48)
.L_48:
        /*003c*/ 	.word	0x00000000
        /*0040*/ 	.short	0x0002
        /*0042*/ 	.short	0x0010
        /*0044*/ 	.byte	0x00, 0xf5, 0x21, 0x00


	//----- nvinfo : EIATTR_KPARAM_INFO
	.align		4
.L_49:
        /*0048*/ 	.byte	0x04, 0x17
        /*004a*/ 	.short	(.L_51 - .L_50)
.L_50:
        /*004c*/ 	.word	0x00000000
        /*0050*/ 	.short	0x0001
        /*0052*/ 	.short	0x0008
        /*0054*/ 	.byte	0x00, 0xf5, 0x21, 0x00


	//----- nvinfo : EIATTR_KPARAM_INFO
	.align		4
.L_51:
        /*0058*/ 	.byte	0x04, 0x17
        /*005a*/ 	.short	(.L_53 - .L_52)
.L_52:
        /*005c*/ 	.word	0x00000000
        /*0060*/ 	.short	0x0000
        /*0062*/ 	.short	0x0000
        /*0064*/ 	.byte	0x00, 0xf5, 0x21, 0x00


	//----- nvinfo : EIATTR_SPARSE_MMA_MASK
	.align		4
.L_53:
        /*0068*/ 	.byte	0x03, 0x50
        /*006a*/ 	.short	0x0000


	//----- nvinfo : EIATTR_MAXREG_COUNT
	.align		4
        /*006c*/ 	.byte	0x03, 0x1b
        /*006e*/ 	.short	0x00ff


	//----- nvinfo : EIATTR_NUM_BARRIERS
	.align		4
        /*0070*/ 	.byte	0x02, 0x4c
        /*0072*/ 	.byte	0x01
	.zero		1


	//----- nvinfo : EIATTR_MERCURY_ISA_VERSION
	.align		4
        /*0074*/ 	.byte	0x03, 0x5f
        /*0076*/ 	.short	0x0101


	//----- nvinfo : EIATTR_VRC_CTA_INIT_COUNT
	.align		4
        /*0078*/ 	.byte	0x02, 0x4a
	.zero		1
	.zero		1


	//----- nvinfo : EIATTR_EXIT_INSTR_OFFSETS
	.align		4
        /*007c*/ 	.byte	0x04, 0x1c
        /*007e*/ 	.short	(.L_55 - .L_54)


	//   ....[0]....
.L_54:
        /*0080*/ 	.word	0x000004a0


	//   ....[1]....
        /*0084*/ 	.word	0x000004f0


	//----- nvinfo : EIATTR_CRS_STACK_SIZE
	.align		4
.L_55:
        /*0088*/ 	.byte	0x04, 0x1e
        /*008a*/ 	.short	(.L_57 - .L_56)
.L_56:
        /*008c*/ 	.word	0x00000000


	//----- nvinfo : EIATTR_CBANK_PARAM_SIZE
	.align		4
.L_57:
        /*0090*/ 	.byte	0x03, 0x19
        /*0092*/ 	.short	0x0024


	//----- nvinfo : EIATTR_PARAM_CBANK
	.align		4
        /*0094*/ 	.byte	0x04, 0x0a
        /*0096*/ 	.short	(.L_59 - .L_58)
	.align		4
.L_58:
        /*0098*/ 	.word	index@(.nv.constant0._Z14MatrixMulTiledPKfS0_Pfiii)
        /*009c*/ 	.short	0x0380
        /*009e*/ 	.short	0x0024


	//----- nvinfo : EIATTR_SW_WAR
	.align		4
.L_59:
        /*00a0*/ 	.byte	0x04, 0x36
        /*00a2*/ 	.short	(.L_61 - .L_60)
.L_60:
        /*00a4*/ 	.word	0x00000008
.L_61:


//--------------------- .nv.info._Z14MatrixMulNaivePKfS0_Pfiii --------------------------
	.section	.nv.info._Z14MatrixMulNaivePKfS0_Pfiii,"",@"SHT_CUDA_INFO"
	.sectionflags	@""
	.align	4


	//----- nvinfo : EIATTR_CUDA_API_VERSION
	.align		4
        /*0000*/ 	.byte	0x04, 0x37
        /*0002*/ 	.short	(.L_63 - .L_62)
.L_62:
        /*0004*/ 	.word	0x00000082


	//----- nvinfo : EIATTR_KPARAM_INFO
	.align		4
.L_63:
        /*0008*/ 	.byte	0x04, 0x17
        /*000a*/ 	.short	(.L_65 - .L_64)
.L_64:
        /*000c*/ 	.word	0x00000000
        /*0010*/ 	.short	0x0005
        /*0012*/ 	.short	0x0020
        /*0014*/ 	.byte	0x00, 0xf0, 0x11, 0x00


	//----- nvinfo : EIATTR_KPARAM_INFO
	.align		4
.L_65:
        /*0018*/ 	.byte	0x04, 0x17
        /*001a*/ 	.short	(.L_67 - .L_66)
.L_66:
        /*001c*/ 	.word	0x00000000
        /*0020*/ 	.short	0x0004
        /*0022*/ 	.short	0x001c
        /*0024*/ 	.byte	0x00, 0xf0, 0x11, 0x00


	//----- nvinfo : EIATTR_KPARAM_INFO
	.align		4
.L_67:
        /*0028*/ 	.byte	0x04, 0x17
        /*002a*/ 	.short	(.L_69 - .L_68)
.L_68:
        /*002c*/ 	.word	0x00000000
        /*0030*/ 	.short	0x0003
        /*0032*/ 	.short	0x0018
        /*0034*/ 	.byte	0x00, 0xf0, 0x11, 0x00


	//----- nvinfo : EIATTR_KPARAM_INFO
	.align		4
.L_69:
        /*0038*/ 	.byte	0x04, 0x17
        /*003a*/ 	.short	(.L_71 - .L_70)
.L_70:
        /*003c*/ 	.word	0x00000000
        /*0040*/ 	.short	0x0002
        /*0042*/ 	.short	0x0010
        /*0044*/ 	.byte	0x00, 0xf5, 0x21, 0x00


	//----- nvinfo : EIATTR_KPARAM_INFO
	.align		4
.L_71:
        /*0048*/ 	.byte	0x04, 0x17
        /*004a*/ 	.short	(.L_73 - .L_72)
.L_72:
        /*004c*/ 	.word	0x00000000
        /*0050*/ 	.short	0x0001
        /*0052*/ 	.short	0x0008
        /*0054*/ 	.byte	0x00, 0xf5, 0x21, 0x00


	//----- nvinfo : EIATTR_KPARAM_INFO
	.align		4
.L_73:
        /*0058*/ 	.byte	0x04, 0x17
        /*005a*/ 	.short	(.L_75 - .L_74)
.L_74:
        /*005c*/ 	.word	0x00000000
        /*0060*/ 	.short	0x0000
        /*0062*/ 	.short	0x0000
        /*0064*/ 	.byte	0x00, 0xf5, 0x21, 0x00


	//----- nvinfo : EIATTR_SPARSE_MMA_MASK
	.align		4
.L_75:
        /*0068*/ 	.byte	0x03, 0x50
        /*006a*/ 	.short	0x0000


	//----- nvinfo : EIATTR_MAXREG_COUNT
	.align		4
        /*006c*/ 	.byte	0x03, 0x1b
        /*006e*/ 	.short	0x00ff


	//----- nvinfo : EIATTR_MERCURY_ISA_VERSION
	.align		4
        /*0070*/ 	.byte	0x03, 0x5f
        /*0072*/ 	.short	0x0101


	//----- nvinfo : EIATTR_VRC_CTA_INIT_COUNT
	.align		4
        /*0074*/ 	.byte	0x02, 0x4a
	.zero		1
	.zero		1


	//----- nvinfo : EIATTR_EXIT_INSTR_OFFSETS
	.align		4
        /*0078*/ 	.byte	0x04, 0x1c
        /*007a*/ 	.short	(.L_77 - .L_76)


	//   ....[0]....
.L_76:
        /*007c*/ 	.word	0x000000c0


	//   ....[1]....
        /*0080*/ 	.word	0x000008e0


	//----- nvinfo : EIATTR_CBANK_PARAM_SIZE
	.align		4
.L_77:
        /*0084*/ 	.byte	0x03, 0x19
        /*0086*/ 	.short	0x0024


	//----- nvinfo : EIATTR_PARAM_CBANK
	.align		4
        /*0088*/ 	.byte	0x04, 0x0a
        /*008a*/ 	.short	(.L_79 - .L_78)
	.align		4
.L_78:
        /*008c*/ 	.word	index@(.nv.constant0._Z14MatrixMulNaivePKfS0_Pfiii)
        /*0090*/ 	.short	0x0380
        /*0092*/ 	.short	0x0024


	//----- nvinfo : EIATTR_SW_WAR
	.align		4
.L_79:
        /*0094*/ 	.byte	0x04, 0x36
        /*0096*/ 	.short	(.L_81 - .L_80)
.L_80:
        /*0098*/ 	.word	0x00000008
.L_81:


//--------------------- .nv.callgraph             --------------------------
	.section	.nv.callgraph,"",@"SHT_CUDA_CALLGRAPH"
	.align	4
	.sectionentsize	8
	.align		4
        /*0000*/ 	.word	0x00000000
	.align		4
        /*0004*/ 	.word	0xffffffff
	.align		4
        /*0008*/ 	.word	0x00000000
	.align		4
        /*000c*/ 	.word	0xfffffffe
	.align		4
        /*0010*/ 	.word	0x00000000
	.align		4
        /*0014*/ 	.word	0xfffffffd
	.align		4
        /*0018*/ 	.word	0x00000000
	.align		4
        /*001c*/ 	.word	0xfffffffc


//--------------------- .text._Z23MatrixMulTiledCoalescedPKfS0_Pfiii --------------------------
	.section	.text._Z23MatrixMulTiledCoalescedPKfS0_Pfiii,"ax",@progbits
	.align	128
        .global         _Z23MatrixMulTiledCoalescedPKfS0_Pfiii
        .type           _Z23MatrixMulTiledCoalescedPKfS0_Pfiii,@function
        .size           _Z23MatrixMulTiledCoalescedPKfS0_Pfiii,(.L_x_17 - _Z23MatrixMulTiledCoalescedPKfS0_Pfiii)
        .other          _Z23MatrixMulTiledCoalescedPKfS0_Pfiii,@"STO_CUDA_ENTRY STV_DEFAULT"
_Z23MatrixMulTiledCoalescedPKfS0_Pfiii:
.text._Z23MatrixMulTiledCoalescedPKfS0_Pfiii:
[----:B------:R-:W-:Y:S01]  /*0000*/  LDC R1, c[0x0][0x37c] ;  /* 0x0000df00ff017b82 */ /* 0x000fe20000000800 */
[----:B------:R-:W0:Y:S01]  /*0010*/  S2R R6, SR_CTAID.Y ;  /* 0x0000000000067919 */ /* 0x000e220000002600 */
[----:B------:R-:W1:Y:S01]  /*0020*/  LDCU UR6, c[0x0][0x3a0] ;  /* 0x00007400ff0677ac */ /* 0x000e620008000800 */
[----:B------:R-:W-:Y:S01]  /*0030*/  IMAD.MOV.U32 R0, RZ, RZ, RZ ;  /* 0x000000ffff007224 */ /* 0x000fe200078e00ff */
[----:B------:R-:W0:Y:S01]  /*0040*/  S2R R9, SR_TID.Y ;  /* 0x0000000000097919 */ /* 0x000e220000002200 */
[----:B------:R-:W0:Y:S01]  /*0050*/  LDCU UR4, c[0x0][0x364] ;  /* 0x00006c80ff0477ac */ /* 0x000e220008000800 */
[----:B------:R-:W2:Y:S01]  /*0060*/  S2R R3, SR_CTAID.X ;  /* 0x0000000000037919 */ /* 0x000ea20000002500 */
[----:B------:R-:W2:Y:S01]  /*0070*/  LDCU UR5, c[0x0][0x360] ;  /* 0x00006c00ff0577ac */ /* 0x000ea20008000800 */
[----:B------:R-:W2:Y:S01]  /*0080*/  S2R R8, SR_TID.X ;  /* 0x0000000000087919 */ /* 0x000ea20000002100 */
[----:B------:R-:W3:Y:S01]  /*0090*/  LDCU.64 UR8, c[0x0][0x358] ;  /* 0x00006b00ff0877ac */ /* 0x000ee20008000a00 */
[----:B-1----:R-:W-:Y:S01]  /*00a0*/  UISETP.GE.AND UP0, UPT, UR6, 0x1, UPT ;  /* 0x000000010600788c */ /* 0x002fe2000bf06270 */
[----:B0-----:R-:W-:-:S02]  /*00b0*/  IMAD R6, R6, UR4, R9 ;  /* 0x0000000406067c24 */ /* 0x001fc4000f8e0209 */
[----:B--2---:R-:W-:-:S06]  /*00c0*/  IMAD R7, R3, UR5, R8 ;  /* 0x0000000503077c24 */ /* 0x004fcc000f8e0208 */
[----:B---3--:R-:W-:Y:S05]  /*00d0*/  BRA.U !UP0, `(.L_x_0) ;  /* 0x0000000108ec7547 */ /* 0x008fea000b800000 */
[----:B------:R-:W0:Y:S01]  /*00e0*/  S2UR UR6, SR_CgaCtaId ;  /* 0x00000000000679c3 */ /* 0x000e220000008800 */
[----:B------:R-:W1:Y:S01]  /*00f0*/  LDCU.64 UR10, c[0x0][0x398] ;  /* 0x00007300ff0a77ac */ /* 0x000e620008000a00 */
[----:B------:R-:W-:Y:S02]  /*0100*/  HFMA2 R0, -RZ, RZ, 0, 0 ;  /* 0x00000000ff007431 */ /* 0x000fe400000001ff */
[----:B------:R-:W-:Y:S01]  /*0110*/  IMAD R12, R3, 0x10, R8 ;  /* 0x00000010030c7824 */ /* 0x000fe200078e0208 */
[----:B------:R-:W-:Y:S02]  /*0120*/  UMOV UR4, 0x400 ;  /* 0x0000040000047882 */ /* 0x000fe40000000000 */
[----:B------:R-:W-:Y:S01]  /*0130*/  UIADD3 UR5, UPT, UPT, UR4, 0x400, URZ ;  /* 0x0000040004057890 */ /* 0x000fe2000fffe0ff */
[----:B-1----:R-:W-:-:S04]  /*0140*/  ISETP.GE.AND P0, PT, R6, UR10, PT ;  /* 0x0000000a06007c0c */ /* 0x002fc8000bf06270 */
[----:B------:R-:W-:Y:S01]  /*0150*/  ISETP.LT.AND P0, PT, R7, UR11, !P0 ;  /* 0x0000000b07007c0c */ /* 0x000fe2000c701270 */
[----:B0-----:R-:W-:Y:S02]  /*0160*/  ULEA UR4, UR6, UR4, 0x18 ;  /* 0x0000000406047291 */ /* 0x001fe4000f8ec0ff */
[----:B------:R-:W-:-:S04]  /*0170*/  ULEA UR5, UR6, UR5, 0x18 ;  /* 0x0000000506057291 */ /* 0x000fc8000f8ec0ff */
[----:B------:R-:W-:Y:S01]  /*0180*/  LEA R11, R9, UR4, 0x6 ;  /* 0x00000004090b7c11 */ /* 0x000fe2000f8e30ff */
[----:B------:R-:W-:Y:S01]  /*0190*/  UMOV UR4, URZ ;  /* 0x000000ff00047c82 */ /* 0x000fe20008000000 */
[----:B------:R-:W-:-:S03]  /*01a0*/  LEA R10, R8, UR5, 0x2 ;  /* 0x00000005080a7c11 */ /* 0x000fc6000f8e10ff */
[----:B------:R-:W-:Y:S01]  /*01b0*/  IMAD R13, R8, 0x4, R11 ;  /* 0x00000004080d7824 */ /* 0x000fe200078e020b */
[----:B------:R-:W-:-:S07]  /*01c0*/  LEA R14, R9, R10, 0x6 ;  /* 0x0000000a090e7211 */ /* 0x000fce00078e30ff */
.L_x_4:
[----:B0-----:R-:W0:Y:S01]  /*01d0*/  LDCU UR5, c[0x0][0x3a0] ;  /* 0x00007400ff0577ac */ /* 0x001e220008000800 */
[----:B------:R-:W-:Y:S01]  /*01e0*/  VIADD R15, R8, UR4 ;  /* 0x00000004080f7c36 */ /* 0x000fe20008000000 */
[----:B------:R-:W-:Y:S01]  /*01f0*/  IADD3 R17, PT, PT, R9, UR4, RZ ;  /* 0x0000000409117c10 */ /* 0x000fe2000fffe0ff */
[----:B------:R-:W-:Y:S01]  /*0200*/  IMAD.MOV.U32 R16, RZ, RZ, RZ ;  /* 0x000000ffff107224 */ /* 0x000fe200078e00ff */
[----:B------:R-:W1:Y:S01]  /*0210*/  LDCU UR6, c[0x0][0x398] ;  /* 0x00007300ff0677ac */ /* 0x000e620008000800 */
[----:B------:R-:W2:Y:S01]  /*0220*/  LDCU UR7, c[0x0][0x39c] ;  /* 0x00007380ff0777ac */ /* 0x000ea20008000800 */
[----:B0-----:R-:W-:Y:S02]  /*0230*/  ISETP.GE.U32.AND P2, PT, R15, UR5, PT ;  /* 0x000000050f007c0c */ /* 0x001fe4000bf46070 */
[----:B------:R-:W-:Y:S02]  /*0240*/  ISETP.GE.U32.AND P1, PT, R17, UR5, PT ;  /* 0x0000000511007c0c */ /* 0x000fe4000bf26070 */
[----:B-1----:R-:W-:-:S02]  /*0250*/  ISETP.GE.OR P2, PT, R6, UR6, P2 ;  /* 0x0000000606007c0c */ /* 0x002fc40009746670 */
[----:B--2---:R-:W-:-:S11]  /*0260*/  ISETP.GE.OR P1, PT, R7, UR7, P1 ;  /* 0x0000000707007c0c */ /* 0x004fd60008f26670 */
[----:B------:R-:W0:Y:S01]  /*0270*/  @!P2 LDC.64 R4, c[0x0][0x380] ;  /* 0x0000e000ff04ab82 */ /* 0x000e220000000a00 */
[----:B------:R-:W-:Y:S02]  /*0280*/  @!P2 IMAD R15, R6, UR5, R15 ;  /* 0x00000005060fac24 */ /* 0x000fe4000f8e020f */
[----:B------:R-:W-:-:S05]  /*0290*/  @!P1 IMAD R17, R17, UR7, R12 ;  /* 0x0000000711119c24 */ /* 0x000fca000f8e020c */
[----:B------:R-:W1:Y:S01]  /*02a0*/  @!P1 LDC.64 R2, c[0x0][0x388] ;  /* 0x0000e200ff029b82 */ /* 0x000e620000000a00 */
[----:B0-----:R-:W-:Y:S01]  /*02b0*/  @!P2 IMAD.WIDE.U32 R4, R15, 0x4, R4 ;  /* 0x000000040f04a825 */ /* 0x001fe200078e0004 */
[----:B------:R-:W-:-:S04]  /*02c0*/  MOV R15, RZ ;  /* 0x000000ff000f7202 */ /* 0x000fc80000000f00 */
[----:B------:R-:W2:Y:S01]  /*02d0*/  @!P2 LDG.E R16, desc[UR8][R4.64] ;  /* 0x000000080410a981 */ /* 0x000ea2000c1e1900 */
[----:B-1----:R-:W-:-:S05]  /*02e0*/  @!P1 IMAD.WIDE R2, R17, 0x4, R2 ;  /* 0x0000000411029825 */ /* 0x002fca00078e0202 */
[----:B------:R-:W3:Y:S01]  /*02f0*/  @!P1 LDG.E R15, desc[UR8][R2.64] ;  /* 0x00000008020f9981 */ /* 0x000ee2000c1e1900 */
[----:B------:R-:W-:Y:S03]  /*0300*/  BSSY.RECONVERGENT B0, `(.L_x_1) ;  /* 0x0000014000007945 */ /* 0x000fe60003800200 */
[----:B--2---:R0:W-:Y:S04]  /*0310*/  STS [R13], R16 ;  /* 0x000000100d007388 */ /* 0x0041e80000000800 */
[----:B---3--:R0:W-:Y:S01]  /*0320*/  STS [R14], R15 ;  /* 0x0000000f0e007388 */ /* 0x0081e20000000800 */
[----:B------:R-:W-:Y:S06]  /*0330*/  BAR.SYNC.DEFER_BLOCKING 0x0 ;  /* 0x0000000000007b1d */ /* 0x000fec0000010000 */
[----:B------:R-:W-:Y:S05]  /*0340*/  @!P0 BRA `(.L_x_2) ;  /* 0x00000000003c8947 */ /* 0x000fea0003800000 */
[----:B------:R-:W-:Y:S01]  /*0350*/  IMAD.MOV.U32 R2, RZ, RZ, 0x1 ;  /* 0x00000001ff027424 */ /* 0x000fe200078e00ff */
[----:B------:R-:W-:Y:S01]  /*0360*/  MOV R3, R11 ;  /* 0x0000000b00037202 */ /* 0x000fe20000000f00 */
[----:B------:R-:W-:Y:S01]  /*0370*/  IMAD.U32 R4, RZ, RZ, UR4 ;  /* 0x00000004ff047e24 */ /* 0x000fe2000f8e00ff */
[----:B------:R-:W-:-:S07]  /*0380*/  MOV R5, R10 ;  /* 0x0000000a00057202 */ /* 0x000fce0000000f00 */
.L_x_3:
[----:B------:R1:W-:Y:S01]  /*0390*/  LDS R17, [R3] ;  /* 0x0000000003117984 */ /* 0x0003e20000000800 */
[----:B0-----:R-:W-:Y:S01]  /*03a0*/  VIADD R15, R2, 0xffffffff ;  /* 0xffffffff020f7836 */ /* 0x001fe20000000000 */
[----:B------:R-:W-:Y:S01]  /*03b0*/  IADD3 R4, PT, PT, R4, 0x1, RZ ;  /* 0x0000000104047810 */ /* 0x000fe20007ffe0ff */
[----:B------:R-:W-:Y:S01]  /*03c0*/  VIADD R2, R2, 0x1 ;  /* 0x0000000102027836 */ /* 0x000fe20000000000 */
[----:B------:R0:W2:Y:S02]  /*03d0*/  LDS R16, [R5] ;  /* 0x0000000005107984 */ /* 0x0000a40000000800 */
[----:B------:R-:W-:Y:S02]  /*03e0*/  ISETP.GE.U32.AND P1, PT, R15, 0xf, PT ;  /* 0x0000000f0f00780c */ /* 0x000fe40003f26070 */
[----:B------:R-:W-:Y:S02]  /*03f0*/  ISETP.LT.AND P2, PT, R4, UR5, PT ;  /* 0x0000000504007c0c */ /* 0x000fe4000bf41270 */
[----:B-1----:R-:W-:Y:S01]  /*0400*/  IADD3 R3, PT, PT, R3, 0x4, RZ ;  /* 0x0000000403037810 */ /* 0x002fe20007ffe0ff */
[----:B0-----:R-:W-:-:S02]  /*0410*/  VIADD R5, R5, 0x40 ;  /* 0x0000004005057836 */ /* 0x001fc40000000000 */
[----:B--2---:R-:W-:-:S08]  /*0420*/  FFMA R0, R17, R16, R0 ;  /* 0x0000001011007223 */ /* 0x004fd00000000000 */
[----:B------:R-:W-:Y:S05]  /*0430*/  @!P1 BRA P2, `(.L_x_3) ;  /* 0xfffffffc00d49947 */ /* 0x000fea000103ffff */
.L_x_2:
[----:B------:R-:W-:Y:S05]  /*0440*/  BSYNC.RECONVERGENT B0 ;  /* 0x0000000000007941 */ /* 0x000fea0003800200 */
.L_x_1:
[----:B------:R-:W-:Y:S01]  /*0450*/  BAR.SYNC.DEFER_BLOCKING 0x0 ;  /* 0x0000000000007b1d */ /* 0x000fe20000010000 */
[----:B------:R-:W-:-:S04]  /*0460*/  UIADD3 UR4, UPT, UPT, UR4, 0x10, URZ ;  /* 0x0000001004047890 */ /* 0x000fc8000fffe0ff */
[----:B------:R-:W-:-:S09]  /*0470*/  UISETP.GE.AND UP0, UPT, UR4, UR5, UPT ;  /* 0x000000050400728c */ /* 0x000fd2000bf06270 */
[----:B------:R-:W-:Y:S05]  /*0480*/  BRA.U !UP0, `(.L_x_4) ;  /* 0xfffffffd08507547 */ /* 0x000fea000b83ffff */
.L_x_0:
[----:B------:R-:W1:Y:S02]  /*0490*/  LDCU.64 UR6, c[0x0][0x398] ;  /* 0x00007300ff0677ac */ /* 0x000e640008000a00 */
[----:B-1----:R-:W-:-:S04]  /*04a0*/  ISETP.GE.AND P0, PT, R7, UR7, PT ;  /* 0x0000000707007c0c */ /* 0x002fc8000bf06270 */
[----:B------:R-:W-:-:S13]  /*04b0*/  ISETP.GE.OR P0, PT, R6, UR6, P0 ;  /* 0x0000000606007c0c */ /* 0x000fda0008706670 */
[----:B------:R-:W-:Y:S05]  /*04c0*/  @P0 EXIT ;  /* 0x000000000000094d */ /* 0x000fea0003800000 */
[----:B------:R-:W1:Y:S01]  /*04d0*/  LDC.64 R2, c[0x0][0x390] ;  /* 0x0000e400ff027b82 */ /* 0x000e620000000a00 */
[----:B------:R-:W-:-:S04]  /*04e0*/  IMAD R7, R6, UR7, R7 ;  /* 0x0000000706077c24 */ /* 0x000fc8000f8e0207 */
[----:B-1----:R-:W-:-:S05]  /*04f0*/  IMAD.WIDE R2, R7, 0x4, R2 ;  /* 0x0000000407027825 */ /* 0x002fca00078e0202 */
[----:B------:R-:W-:Y:S01]  /*0500*/  STG.E desc[UR8][R2.64], R0 ;  /* 0x0000000002007986 */ /* 0x000fe2000c101908 */
[----:B------:R-:W-:Y:S05]  /*0510*/  EXIT ;  /* 0x000000000000794d */ /* 0x000fea0003800000 */
.L_x_5:
[----:B------:R-:W-:-:S00]  /*0520*/  BRA `(.L_x_5) ;  /* 0xfffffffc00fc7947 */ /* 0x000fc0000383ffff */
[----:B------:R-:W-:-:S00]  /*0530*/  NOP ;  /* 0x0000000000007918 */ /* 0x000fc00000000000 */
        /* <DEDUP_REMOVED lines=12> */
.L_x_17:


//--------------------- .text._Z14MatrixMulTiledPKfS0_Pfiii --------------------------
	.section	.text._Z14MatrixMulTiledPKfS0_Pfiii,"ax",@progbits
	.align	128
        .global         _Z14MatrixMulTiledPKfS0_Pfiii
        .type           _Z14MatrixMulTiledPKfS0_Pfiii,@function
        .size           _Z14MatrixMulTiledPKfS0_Pfiii,(.L_x_18 - _Z14MatrixMulTiledPKfS0_Pfiii)
        .other          _Z14MatrixMulTiledPKfS0_Pfiii,@"STO_CUDA_ENTRY STV_DEFAULT"
_Z14MatrixMulTiledPKfS0_Pfiii:
.text._Z14MatrixMulTiledPKfS0_Pfiii:
[----:B------:R-:W-:Y:S01]  /*0000*/  LDC R1, c[0x0][0x37c] ;  /* 0x0000df00ff017b82 */ /* 0x000fe20000000800 */
[----:B------:R-:W0:Y:S01]  /*0010*/  S2R R8, SR_TID.Y ;  /* 0x0000000000087919 */ /* 0x000e220000002200 */
[----:B------:R-:W1:Y:S06]  /*0020*/  LDCU UR6, c[0x0][0x3a0] ;  /* 0x00007400ff0677ac */ /* 0x000e6c0008000800 */
[----:B------:R-:W0:Y:S01]  /*0030*/  LDC R3, c[0x0][0x364] ;  /* 0x0000d900ff037b82 */ /* 0x000e220000000800 */
[----:B------:R-:W-:Y:S01]  /*0040*/  IMAD.MOV.U32 R0, RZ, RZ, RZ ;  /* 0x000000ffff007224 */ /* 0x000fe200078e00ff */
[----:B------:R-:W2:Y:S01]  /*0050*/  S2R R9, SR_TID.X ;  /* 0x0000000000097919 */ /* 0x000ea20000002100 */
[----:B------:R-:W3:Y:S05]  /*0060*/  LDCU.64 UR8, c[0x0][0x358] ;  /* 0x00006b00ff0877ac */ /* 0x000eea0008000a00 */
[----:B------:R-:W0:Y:S08]  /*0070*/  S2UR UR4, SR_CTAID.Y ;  /* 0x00000000000479c3 */ /* 0x000e300000002600 */
[----:B------:R-:W2:Y:S01]  /*0080*/  S2UR UR5, SR_CTAID.X ;  /* 0x00000000000579c3 */ /* 0x000ea20000002500 */
[----:B-1----:R-:W-:-:S07]  /*0090*/  UISETP.GE.AND UP0, UPT, UR6, 0x1, UPT ;  /* 0x000000010600788c */ /* 0x002fce000bf06270 */
[----:B------:R-:W2:Y:S01]  /*00a0*/  LDC R2, c[0x0][0x360] ;  /* 0x0000d800ff027b82 */ /* 0x000ea20000000800 */
[----:B0-----:R-:W-:Y:S02]  /*00b0*/  IMAD R6, R3, UR4, R8 ;  /* 0x0000000403067c24 */ /* 0x001fe4000f8e0208 */
[----:B--2---:R-:W-:Y:S01]  /*00c0*/  IMAD R7, R2, UR5, R9 ;  /* 0x0000000502077c24 */ /* 0x004fe2000f8e0209 */
[----:B---3--:R-:W-:Y:S06]  /*00d0*/  BRA.U !UP0, `(.L_x_6) ;  /* 0x0000000108e47547 */ /* 0x008fec000b800000 */
[----:B------:R-:W0:Y:S01]  /*00e0*/  S2UR UR6, SR_CgaCtaId ;  /* 0x00000000000679c3 */ /* 0x000e220000008800 */
[----:B------:R-:W1:Y:S01]  /*00f0*/  LDCU.64 UR10, c[0x0][0x398] ;  /* 0x00007300ff0a77ac */ /* 0x000e620008000a00 */
[----:B------:R-:W-:Y:S01]  /*0100*/  IMAD.MOV.U32 R0, RZ, RZ, RZ ;  /* 0x000000ffff007224 */ /* 0x000fe200078e00ff */
[----:B------:R-:W-:Y:S02]  /*0110*/  UMOV UR4, 0x400 ;  /* 0x0000040000047882 */ /* 0x000fe40000000000 */
[----:B------:R-:W-:Y:S01]  /*0120*/  UIADD3 UR5, UPT, UPT, UR4, 0x400, URZ ;  /* 0x0000040004057890 */ /* 0x000fe2000fffe0ff */
[----:B-1----:R-:W-:-:S04]  /*0130*/  ISETP.GE.AND P0, PT, R6, UR10, PT ;  /* 0x0000000a06007c0c */ /* 0x002fc8000bf06270 */
[----:B------:R-:W-:Y:S01]  /*0140*/  ISETP.LT.AND P0, PT, R7, UR11, !P0 ;  /* 0x0000000b07007c0c */ /* 0x000fe2000c701270 */
[----:B0-----:R-:W-:Y:S02]  /*0150*/  ULEA UR5, UR6, UR5, 0x18 ;  /* 0x0000000506057291 */ /* 0x001fe4000f8ec0ff */
[----:B------:R-:W-:-:S04]  /*0160*/  ULEA UR4, UR6, UR4, 0x18 ;  /* 0x0000000406047291 */ /* 0x000fc8000f8ec0ff */
[C---:B------:R-:W-:Y:S02]  /*0170*/  LEA R11, R9.reuse, UR5, 0x2 ;  /* 0x00000005090b7c11 */ /* 0x040fe4000f8e10ff */
[C---:B------:R-:W-:Y:S01]  /*0180*/  LEA R10, R8.reuse, UR4, 0x6 ;  /* 0x00000004080a7c11 */ /* 0x040fe2000f8e30ff */
[----:B------:R-:W-:Y:S02]  /*0190*/  UMOV UR4, URZ ;  /* 0x000000ff00047c82 */ /* 0x000fe40008000000 */
[----:B------:R-:W-:Y:S01]  /*01a0*/  IMAD R13, R8, 0x40, R11 ;  /* 0x00000040080d7824 */ /* 0x000fe200078e020b */
[----:B------:R-:W-:-:S07]  /*01b0*/  LEA R12, R9, R10, 0x2 ;  /* 0x0000000a090c7211 */ /* 0x000fce00078e10ff */
.L_x_10:
[----:B0-----:R-:W0:Y:S01]  /*01c0*/  LDCU UR5, c[0x0][0x3a0] ;  /* 0x00007400ff0577ac */ /* 0x001e220008000800 */
[----:B------:R-:W-:Y:S01]  /*01d0*/  IADD3 R15, PT, PT, R9, UR4, RZ ;  /* 0x00000004090f7c10 */ /* 0x000fe2000fffe0ff */
[----:B------:R-:W-:Y:S01]  /*01e0*/  VIADD R14, R8, UR4 ;  /* 0x00000004080e7c36 */ /* 0x000fe20008000000 */
[----:B------:R-:W1:Y:S01]  /*01f0*/  LDCU UR6, c[0x0][0x398] ;  /* 0x00007300ff0677ac */ /* 0x000e620008000800 */
[----:B------:R-:W2:Y:S01]  /*0200*/  LDCU UR7, c[0x0][0x39c] ;  /* 0x00007380ff0777ac */ /* 0x000ea20008000800 */
[----:B0-----:R-:W-:Y:S02]  /*0210*/  ISETP.GE.U32.AND P2, PT, R15, UR5, PT ;  /* 0x000000050f007c0c */ /* 0x001fe4000bf46070 */
[----:B------:R-:W-:Y:S02]  /*0220*/  ISETP.GE.U32.AND P1, PT, R14, UR5, PT ;  /* 0x000000050e007c0c */ /* 0x000fe4000bf26070 */
[----:B-1----:R-:W-:Y:S02]  /*0230*/  ISETP.GE.OR P2, PT, R6, UR6, P2 ;  /* 0x0000000606007c0c */ /* 0x002fe40009746670 */
[----:B--2---:R-:W-:-:S11]  /*0240*/  ISETP.GE.OR P1, PT, R7, UR7, P1 ;  /* 0x0000000707007c0c */ /* 0x004fd60008f26670 */
[----:B------:R-:W0:Y:S01]  /*0250*/  @!P2 LDC.64 R4, c[0x0][0x380] ;  /* 0x0000e000ff04ab82 */ /* 0x000e220000000a00 */
[----:B------:R-:W-:Y:S02]  /*0260*/  @!P2 IMAD R15, R6, UR5, R15 ;  /* 0x00000005060fac24 */ /* 0x000fe4000f8e020f */
[----:B------:R-:W-:-:S05]  /*0270*/  @!P1 IMAD R17, R14, UR7, R7 ;  /* 0x000000070e119c24 */ /* 0x000fca000f8e0207 */
[----:B------:R-:W1:Y:S01]  /*0280*/  @!P1 LDC.64 R2, c[0x0][0x388] ;  /* 0x0000e200ff029b82 */ /* 0x000e620000000a00 */
[----:B0-----:R-:W-:Y:S01]  /*0290*/  @!P2 IMAD.WIDE.U32 R4, R15, 0x4, R4 ;  /* 0x000000040f04a825 */ /* 0x001fe200078e0004 */
[----:B------:R-:W-:-:S06]  /*02a0*/  CS2R R14, SRZ ;  /* 0x00000000000e7805 */ /* 0x000fcc000001ff00 */
[----:B------:R-:W2:Y:S01]  /*02b0*/  @!P2 LDG.E R15, desc[UR8][R4.64] ;  /* 0x00000008040fa981 */ /* 0x000ea2000c1e1900 */
[----:B-1----:R-:W-:-:S05]  /*02c0*/  @!P1 IMAD.WIDE.U32 R2, R17, 0x4, R2 ;  /* 0x0000000411029825 */ /* 0x002fca00078e0002 */
[----:B------:R-:W3:Y:S01]  /*02d0*/  @!P1 LDG.E R14, desc[UR8][R2.64] ;  /* 0x00000008020e9981 */ /* 0x000ee2000c1e1900 */
[----:B------:R-:W-:Y:S03]  /*02e0*/  BSSY.RECONVERGENT B0, `(.L_x_7) ;  /* 0x0000014000007945 */ /* 0x000fe60003800200 */
[----:B--2---:R0:W-:Y:S04]  /*02f0*/  STS [R12], R15 ;  /* 0x0000000f0c007388 */ /* 0x0041e80000000800 */
[----:B---3--:R0:W-:Y:S01]  /*0300*/  STS [R13], R14 ;  /* 0x0000000e0d007388 */ /* 0x0081e20000000800 */
[----:B------:R-:W-:Y:S06]  /*0310*/  BAR.SYNC.DEFER_BLOCKING 0x0 ;  /* 0x0000000000007b1d */ /* 0x000fec0000010000 */
[----:B------:R-:W-:Y:S05]  /*0320*/  @!P0 BRA `(.L_x_8) ;  /* 0x00000000003c8947 */ /* 0x000fea0003800000 */
[----:B------:R-:W-:Y:S02]  /*0330*/  HFMA2 R2, -RZ, RZ, 0, 5.9604644775390625e-08 ;  /* 0x00000001ff027431 */ /* 0x000fe400000001ff */
[----:B------:R-:W-:Y:S01]  /*0340*/  IMAD.MOV.U32 R3, RZ, RZ, R10 ;  /* 0x000000ffff037224 */ /* 0x000fe200078e000a */
[----:B------:R-:W-:Y:S01]  /*0350*/  MOV R4, UR4 ;  /* 0x0000000400047c02 */ /* 0x000fe20008000f00 */
[----:B------:R-:W-:-:S07]  /*0360*/  IMAD.MOV.U32 R5, RZ, RZ, R11 ;  /* 0x000000ffff057224 */ /* 0x000fce00078e000b */
.L_x_9:
[----:B0-----:R0:W-:Y:S01]  /*0370*/  LDS R15, [R3] ;  /* 0x00000000030f7984 */ /* 0x0011e20000000800 */
[----:B------:R-:W-:Y:S01]  /*0380*/  VIADD R4, R4, 0x1 ;  /* 0x0000000104047836 */ /* 0x000fe20000000000 */
[C---:B------:R-:W-:Y:S02]  /*0390*/  IADD3 R14, PT, PT, R2.reuse, -0x1, RZ ;  /* 0xffffffff020e7810 */ /* 0x040fe40007ffe0ff */
[----:B------:R1:W2:Y:S01]  /*03a0*/  LDS R16, [R5] ;  /* 0x0000000005107984 */ /* 0x0002a20000000800 */
[----:B------:R-:W-:Y:S02]  /*03b0*/  IADD3 R2, PT, PT, R2, 0x1, RZ ;  /* 0x0000000102027810 */ /* 0x000fe40007ffe0ff */
[----:B------:R-:W-:Y:S01]  /*03c0*/  ISETP.GE.U32.AND P1, PT, R14, 0xf, PT ;  /* 0x0000000f0e00780c */ /* 0x000fe20003f26070 */
[----:B0-----:R-:W-:Y:S01]  /*03d0*/  VIADD R3, R3, 0x4 ;  /* 0x0000000403037836 */ /* 0x001fe20000000000 */
[----:B------:R-:W-:Y:S02]  /*03e0*/  ISETP.LT.AND P2, PT, R4, UR5, PT ;  /* 0x0000000504007c0c */ /* 0x000fe4000bf41270 */
[----:B-1----:R-:W-:Y:S01]  /*03f0*/  IADD3 R5, PT, PT, R5, 0x40, RZ ;  /* 0x0000004005057810 */ /* 0x002fe20007ffe0ff */
[----:B--2---:R-:W-:-:S10]  /*0400*/  FFMA R0, R15, R16, R0 ;  /* 0x000000100f007223 */ /* 0x004fd40000000000 */
[----:B------:R-:W-:Y:S05]  /*0410*/  @!P1 BRA P2, `(.L_x_9) ;  /* 0xfffffffc00d49947 */ /* 0x000fea000103ffff */
.L_x_8:
[----:B------:R-:W-:Y:S05]  /*0420*/  BSYNC.RECONVERGENT B0 ;  /* 0x0000000000007941 */ /* 0x000fea0003800200 */
.L_x_7:
[----:B------:R-:W-:Y:S01]  /*0430*/  BAR.SYNC.DEFER_BLOCKING 0x0 ;  /* 0x0000000000007b1d */ /* 0x000fe20000010000 */
[----:B------:R-:W-:-:S04]  /*0440*/  UIADD3 UR4, UPT, UPT, UR4, 0x10, URZ ;  /* 0x0000001004047890 */ /* 0x000fc8000fffe0ff */
[----:B------:R-:W-:-:S09]  /*0450*/  UISETP.GE.AND UP0, UPT, UR4, UR5, UPT ;  /* 0x000000050400728c */ /* 0x000fd2000bf06270 */
[----:B------:R-:W-:Y:S05]  /*0460*/  BRA.U !UP0, `(.L_x_10) ;  /* 0xfffffffd08547547 */ /* 0x000fea000b83ffff */
.L_x_6:
        /* <DEDUP_REMOVED lines=9> */
.L_x_11:
        /* <DEDUP_REMOVED lines=16> */
.L_x_18:


//--------------------- .text._Z14MatrixMulNaivePKfS0_Pfiii --------------------------
	.section	.text._Z14MatrixMulNaivePKfS0_Pfiii,"ax",@progbits
	.align	128
        .global         _Z14MatrixMulNaivePKfS0_Pfiii
        .type           _Z14MatrixMulNaivePKfS0_Pfiii,@function
        .size           _Z14MatrixMulNaivePKfS0_Pfiii,(.L_x_19 - _Z14MatrixMulNaivePKfS0_Pfiii)
        .other          _Z14MatrixMulNaivePKfS0_Pfiii,@"STO_CUDA_ENTRY STV_DEFAULT"
_Z14MatrixMulNaivePKfS0_Pfiii:
.text._Z14MatrixMulNaivePKfS0_Pfiii:
[----:B------:R-:W-:Y:S01]  /*0000*/  LDC R1, c[0x0][0x37c] ;  /* 0x0000df00ff017b82 */ /* 0x000fe20000000800 */
[----:B------:R-:W0:Y:S07]  /*0010*/  S2R R5, SR_TID.X ;  /* 0x0000000000057919 */ /* 0x000e2e0000002100 */
[----:B------:R-:W1:Y:S01]  /*0020*/  LDC R19, c[0x0][0x364] ;  /* 0x0000d900ff137b82 */ /* 0x000e620000000800 */
[----:B------:R-:W1:Y:S07]  /*0030*/  S2R R4, SR_TID.Y ;  /* 0x0000000000047919 */ /* 0x000e6e0000002200 */
[----:B------:R-:W0:Y:S08]  /*0040*/  S2UR UR5, SR_CTAID.X ;  /* 0x00000000000579c3 */ /* 0x000e300000002500 */
[----:B------:R-:W0:Y:S08]  /*0050*/  LDC R0, c[0x0][0x360] ;  /* 0x0000d800ff007b82 */ /* 0x000e300000000800 */
[----:B------:R-:W1:Y:S08]  /*0060*/  S2UR UR4, SR_CTAID.Y ;  /* 0x00000000000479c3 */ /* 0x000e700000002600 */
[----:B------:R-:W2:Y:S01]  /*0070*/  LDC.64 R2, c[0x0][0x398] ;  /* 0x0000e600ff027b82 */ /* 0x000ea20000000a00 */
[----:B0-----:R-:W-:-:S02]  /*0080*/  IMAD R0, R0, UR5, R5 ;  /* 0x0000000500007c24 */ /* 0x001fc4000f8e0205 */
[----:B-1----:R-:W-:-:S03]  /*0090*/  IMAD R19, R19, UR4, R4 ;  /* 0x0000000413137c24 */ /* 0x002fc6000f8e0204 */
[----:B--2---:R-:W-:-:S04]  /*00a0*/  ISETP.GE.AND P0, PT, R0, R3, PT ;  /* 0x000000030000720c */ /* 0x004fc80003f06270 */
[----:B------:R-:W-:-:S13]  /*00b0*/  ISETP.GE.OR P0, PT, R19, R2, P0 ;  /* 0x000000021300720c */ /* 0x000fda0000706670 */
[----:B------:R-:W-:Y:S05]  /*00c0*/  @P0 EXIT ;  /* 0x000000000000094d */ /* 0x000fea0003800000 */
[----:B------:R-:W0:Y:S01]  /*00d0*/  LDC R2, c[0x0][0x3a0] ;  /* 0x0000e800ff027b82 */ /* 0x000e220000000800 */
[----:B------:R-:W1:Y:S01]  /*00e0*/  LDCU.64 UR4, c[0x0][0x358] ;  /* 0x00006b00ff0477ac */ /* 0x000e620008000a00 */
[----:B------:R-:W-:Y:S01]  /*00f0*/  HFMA2 R24, -RZ, RZ, 0, 0 ;  /* 0x00000000ff187431 */ /* 0x000fe200000001ff */
[----:B0-----:R-:W-:-:S13]  /*0100*/  ISETP.GE.AND P0, PT, R2, 0x1, PT ;  /* 0x000000010200780c */ /* 0x001fda0003f06270 */
[----:B-1----:R-:W-:Y:S05]  /*0110*/  @!P0 BRA `(.L_x_12) ;  /* 0x0000000400e08947 */ /* 0x002fea0003800000 */
[C---:B------:R-:W-:Y:S01]  /*0120*/  ISETP.GE.U32.AND P1, PT, R2.reuse, 0x8, PT ;  /* 0x000000080200780c */ /* 0x040fe20003f26070 */
[----:B------:R-:W-:Y:S01]  /*0130*/  IMAD R20, R19, R2, RZ ;  /* 0x0000000213147224 */ /* 0x000fe200078e02ff */
[----:B------:R-:W-:Y:S02]  /*0140*/  LOP3.LUT R27, R2, 0x7, RZ, 0xc0, !PT ;  /* 0x00000007021b7812 */ /* 0x000fe400078ec0ff */
[----:B------:R-:W-:Y:S02]  /*0150*/  MOV R24, RZ ;  /* 0x000000ff00187202 */ /* 0x000fe40000000f00 */
[----:B------:R-:W-:Y:S02]  /*0160*/  ISETP.NE.AND P0, PT, R27, RZ, PT ;  /* 0x000000ff1b00720c */ /* 0x000fe40003f05270 */
[----:B------:R-:W-:-:S05]  /*0170*/  MOV R21, RZ ;  /* 0x000000ff00157202 */ /* 0x000fca0000000f00 */
[----:B------:R-:W-:Y:S06]  /*0180*/  @!P1 BRA `(.L_x_13) ;  /* 0x0000000000c49947 */ /* 0x000fec0003800000 */
[----:B------:R-:W0:Y:S01]  /*0190*/  LDC.64 R4, c[0x0][0x380] ;  /* 0x0000e000ff047b82 */ /* 0x000e220000000a00 */
[----:B------:R-:W-:Y:S02]  /*01a0*/  LOP3.LUT R21, R2, 0x7ffffff8, RZ, 0xc0, !PT ;  /* 0x7ffffff802157812 */ /* 0x000fe400078ec0ff */
[----:B------:R-:W-:Y:S02]  /*01b0*/  MOV R24, RZ ;  /* 0x000000ff00187202 */ /* 0x000fe40000000f00 */
[----:B------:R-:W-:Y:S02]  /*01c0*/  MOV R18, R0 ;  /* 0x0000000000127202 */ /* 0x000fe40000000f00 */
[----:B------:R-:W-:Y:S01]  /*01d0*/  IADD3 R22, PT, PT, -R21, RZ, RZ ;  /* 0x000000ff15167210 */ /* 0x000fe20007ffe1ff */
[----:B0-----:R-:W-:-:S03]  /*01e0*/  IMAD.WIDE.U32 R4, R20, 0x4, R4 ;  /* 0x0000000414047825 */ /* 0x001fc600078e0004 */
[----:B------:R-:W-:-:S04]  /*01f0*/  IADD3 R6, P1, PT, R4, 0x10, RZ ;  /* 0x0000001004067810 */ /* 0x000fc80007f3e0ff */
[----:B------:R-:W-:-:S09]  /*0200*/  IADD3.X R7, PT, PT, RZ, R5, RZ, P1, !PT ;  /* 0x00000005ff077210 */ /* 0x000fd20000ffe4ff */
.L_x_14:
[----:B------:R-:W0:Y:S01]  /*0210*/  LDC.64 R16, c[0x0][0x388] ;  /* 0x0000e200ff107b82 */ /* 0x000e220000000a00 */
[----:B------:R-:W-:Y:S02]  /*0220*/  MOV R4, R6 ;  /* 0x0000000600047202 */ /* 0x000fe40000000f00 */
[----:B------:R-:W-:-:S05]  /*0230*/  MOV R5, R7 ;  /* 0x0000000700057202 */ /* 0x000fca0000000f00 */
[----:B------:R-:W2:Y:S04]  /*0240*/  LDG.E R25, desc[UR4][R4.64+-0x10] ;  /* 0xfffff00404197981 */ /* 0x000ea8000c1e1900 */
[----:B------:R-:W3:Y:S04]  /*0250*/  LDG.E R23, desc[UR4][R4.64+-0xc] ;  /* 0xfffff40404177981 */ /* 0x000ee8000c1e1900 */
[----:B------:R-:W4:Y:S04]  /*0260*/  LDG.E R29, desc[UR4][R4.64+-0x8] ;  /* 0xfffff804041d7981 */ /* 0x000f28000c1e1900 */
[----:B------:R-:W5:Y:S01]  /*0270*/  LDG.E R28, desc[UR4][R4.64+-0x4] ;  /* 0xfffffc04041c7981 */ /* 0x000f62000c1e1900 */
[----:B0-----:R-:W-:-:S05]  /*0280*/  IMAD.WIDE R16, R18, 0x4, R16 ;  /* 0x0000000412107825 */ /* 0x001fca00078e0210 */
[----:B------:R0:W2:Y:S01]  /*0290*/  LDG.E R26, desc[UR4][R16.64] ;  /* 0x00000004101a7981 */ /* 0x0000a2000c1e1900 */
[----:B------:R-:W-:-:S04]  /*02a0*/  IMAD.WIDE R14, R3, 0x4, R16 ;  /* 0x00000004030e7825 */ /* 0x000fc800078e0210 */
[C---:B------:R-:W-:Y:S02]  /*02b0*/  IMAD.WIDE R6, R3.reuse, 0x4, R14 ;  /* 0x0000000403067825 */ /* 0x040fe400078e020e */
[----:B------:R-:W3:Y:S02]  /*02c0*/  LDG.E R14, desc[UR4][R14.64] ;  /* 0x000000040e0e7981 */ /* 0x000ee4000c1e1900 */
[C---:B------:R-:W-:Y:S02]  /*02d0*/  IMAD.WIDE R10, R3.reuse, 0x4, R6 ;  /* 0x00000004030a7825 */ /* 0x040fe400078e0206 */
[----:B------:R-:W4:Y:S02]  /*02e0*/  LDG.E R6, desc[UR4][R6.64] ;  /* 0x0000000406067981 */ /* 0x000f24000c1e1900 */
[C---:B------:R-:W-:Y:S02]  /*02f0*/  IMAD.WIDE R8, R3.reuse, 0x4, R10 ;  /* 0x0000000403087825 */ /* 0x040fe400078e020a */
[----:B------:R-:W5:Y:S02]  /*0300*/  LDG.E R10, desc[UR4][R10.64] ;  /* 0x000000040a0a7981 */ /* 0x000f64000c1e1900 */
[----:B------:R-:W-:-:S02]  /*0310*/  IMAD.WIDE R12, R3, 0x4, R8 ;  /* 0x00000004030c7825 */ /* 0x000fc400078e0208 */
[----:B------:R-:W5:Y:S04]  /*0320*/  LDG.E R7, desc[UR4][R4.64] ;  /* 0x0000000404077981 */ /* 0x000f68000c1e1900 */
[----:B------:R-:W5:Y:S01]  /*0330*/  LDG.E R8, desc[UR4][R8.64] ;  /* 0x0000000408087981 */ /* 0x000f62000c1e1900 */
[----:B0-----:R-:W-:-:S03]  /*0340*/  IMAD.WIDE R16, R3, 0x4, R12 ;  /* 0x0000000403107825 */ /* 0x001fc600078e020c */
[----:B------:R-:W5:Y:S04]  /*0350*/  LDG.E R12, desc[UR4][R12.64] ;  /* 0x000000040c0c7981 */ /* 0x000f68000c1e1900 */
[----:B------:R-:W5:Y:S04]  /*0360*/  LDG.E R15, desc[UR4][R16.64] ;  /* 0x00000004100f7981 */ /* 0x000f68000c1e1900 */
[----:B------:R-:W5:Y:S04]  /*0370*/  LDG.E R9, desc[UR4][R4.64+0x4] ;  /* 0x0000040404097981 */ /* 0x000f68000c1e1900 */
[----:B------:R-:W5:Y:S01]  /*0380*/  LDG.E R11, desc[UR4][R4.64+0xc] ;  /* 0x00000c04040b7981 */ /* 0x000f62000c1e1900 */
[----:B--2---:R-:W-:Y:S01]  /*0390*/  FFMA R26, R25, R26, R24 ;  /* 0x0000001a191a7223 */ /* 0x004fe20000000018 */
[----:B------:R-:W-:-:S02]  /*03a0*/  IMAD.WIDE R24, R3, 0x4, R16 ;  /* 0x0000000403187825 */ /* 0x000fc400078e0210 */
[----:B------:R-:W2:Y:S04]  /*03b0*/  LDG.E R16, desc[UR4][R4.64+0x8] ;  /* 0x0000080404107981 */ /* 0x000ea8000c1e1900 */
[----:B------:R-:W2:Y:S01]  /*03c0*/  LDG.E R24, desc[UR4][R24.64] ;  /* 0x0000000418187981 */ /* 0x000ea2000c1e1900 */
[----:B---3--:R-:W-:Y:S01]  /*03d0*/  FFMA R14, R23, R14, R26 ;  /* 0x0000000e170e7223 */ /* 0x008fe2000000001a */
[----:B------:R-:W-:-:S03]  /*03e0*/  IADD3 R22, PT, PT, R22, 0x8, RZ ;  /* 0x0000000816167810 */ /* 0x000fc60007ffe0ff */
[----:B----4-:R-:W-:Y:S01]  /*03f0*/  FFMA R29, R29, R6, R14 ;  /* 0x000000061d1d7223 */ /* 0x010fe2000000000e */
[----:B------:R-:W-:-:S03]  /*0400*/  ISETP.NE.AND P1, PT, R22, RZ, PT ;  /* 0x000000ff1600720c */ /* 0x000fc60003f25270 */
[----:B-----5:R-:W-:Y:S01]  /*0410*/  FFMA R10, R28, R10, R29 ;  /* 0x0000000a1c0a7223 */ /* 0x020fe2000000001d */
[----:B------:R-:W-:-:S03]  /*0420*/  IADD3 R6, P2, PT, R4, 0x20, RZ ;  /* 0x0000002004067810 */ /* 0x000fc60007f5e0ff */
[----:B------:R-:W-:Y:S01]  /*0430*/  FFMA R8, R7, R8, R10 ;  /* 0x0000000807087223 */ /* 0x000fe2000000000a */
[----:B------:R-:W-:Y:S02]  /*0440*/  IADD3.X R7, PT, PT, RZ, R5, RZ, P2, !PT ;  /* 0x00000005ff077210 */ /* 0x000fe400017fe4ff */
[----:B------:R-:W-:Y:S01]  /*0450*/  LEA R18, R3, R18, 0x3 ;  /* 0x0000001203127211 */ /* 0x000fe200078e18ff */
[----:B------:R-:W-:-:S04]  /*0460*/  FFMA R9, R9, R12, R8 ;  /* 0x0000000c09097223 */ /* 0x000fc80000000008 */
[----:B--2---:R-:W-:-:S04]  /*0470*/  FFMA R16, R16, R15, R9 ;  /* 0x0000000f10107223 */ /* 0x004fc80000000009 */
[----:B------:R-:W-:Y:S01]  /*0480*/  FFMA R24, R11, R24, R16 ;  /* 0x000000180b187223 */ /* 0x000fe20000000010 */
[----:B------:R-:W-:Y:S06]  /*0490*/  @P1 BRA `(.L_x_14) ;  /* 0xfffffffc005c1947 */ /* 0x000fec000383ffff */
.L_x_13:
[----:B------:R-:W-:Y:S05]  /*04a0*/  @!P0 BRA `(.L_x_12) ;  /* 0x0000000000fc8947 */ /* 0x000fea0003800000 */
[----:B------:R-:W-:Y:S02]  /*04b0*/  ISETP.GE.U32.AND P1, PT, R27, 0x4, PT ;  /* 0x000000041b00780c */ /* 0x000fe40003f26070 */
[----:B------:R-:W-:-:S04]  /*04c0*/  LOP3.LUT R16, R2, 0x3, RZ, 0xc0, !PT ;  /* 0x0000000302107812 */ /* 0x000fc800078ec0ff */
[----:B------:R-:W-:-:S07]  /*04d0*/  ISETP.NE.AND P0, PT, R16, RZ, PT ;  /* 0x000000ff1000720c */ /* 0x000fce0003f05270 */
[----:B------:R-:W-:Y:S06]  /*04e0*/  @!P1 BRA `(.L_x_15) ;  /* 0x00000000006c9947 */ /* 0x000fec0003800000 */
[----:B------:R-:W0:Y:S01]  /*04f0*/  LDC.64 R6, c[0x0][0x388] ;  /* 0x0000e200ff067b82 */ /* 0x000e220000000a00 */
[----:B------:R-:W1:Y:S01]  /*0500*/  LDCU.64 UR6, c[0x0][0x380] ;  /* 0x00007000ff0677ac */ /* 0x000e620008000a00 */
[----:B------:R-:W-:Y:S01]  /*0510*/  IMAD R9, R21, R3, R0 ;  /* 0x0000000315097224 */ /* 0x000fe200078e0200 */
[CC--:B------:R-:W-:Y:S02]  /*0520*/  IADD3 R5, PT, PT, R20.reuse, R21.reuse, RZ ;  /* 0x0000001514057210 */ /* 0x0c0fe40007ffe0ff */
[----:B------:R-:W-:-:S03]  /*0530*/  IADD3 R10, P1, PT, R20, R21, RZ ;  /* 0x00000015140a7210 */ /* 0x000fc60007f3e0ff */
[----:B------:R-:W2:Y:S01]  /*0540*/  LDC.64 R14, c[0x0][0x380] ;  /* 0x0000e000ff0e7b82 */ /* 0x000ea20000000a00 */
[----:B0-----:R-:W-:-:S04]  /*0550*/  IMAD.WIDE R6, R9, 0x4, R6 ;  /* 0x0000000409067825 */ /* 0x001fc800078e0206 */
[----:B------:R-:W-:Y:S02]  /*0560*/  IMAD.WIDE R8, R3, 0x4, R6 ;  /* 0x0000000403087825 */ /* 0x000fe400078e0206 */
[----:B------:R-:W3:Y:S02]  /*0570*/  LDG.E R6, desc[UR4][R6.64] ;  /* 0x0000000406067981 */ /* 0x000ee4000c1e1900 */
[----:B--2---:R-:W-:Y:S01]  /*0580*/  IMAD.WIDE.U32 R14, R5, 0x4, R14 ;  /* 0x00000004050e7825 */ /* 0x004fe200078e000e */
[----:B------:R-:W-:Y:S02]  /*0590*/  IADD3.X R5, PT, PT, RZ, RZ, RZ, P1, !PT ;  /* 0x000000ffff057210 */ /* 0x000fe40000ffe4ff */
[----:B-1----:R-:W-:-:S03]  /*05a0*/  LEA R4, P1, R10, UR6, 0x2 ;  /* 0x000000060a047c11 */ /* 0x002fc6000f8210ff */
[----:B------:R-:W3:Y:S01]  /*05b0*/  LDG.E R15, desc[UR4][R14.64] ;  /* 0x000000040e0f7981 */ /* 0x000ee2000c1e1900 */
[----:B------:R-:W-:Y:S01]  /*05c0*/  LEA.HI.X R5, R10, UR7, R5, 0x2, P1 ;  /* 0x000000070a057c11 */ /* 0x000fe200088f1405 */
[C---:B------:R-:W-:Y:S02]  /*05d0*/  IMAD.WIDE R10, R3.reuse, 0x4, R8 ;  /* 0x00000004030a7825 */ /* 0x040fe400078e0208 */
[----:B------:R-:W2:Y:S04]  /*05e0*/  LDG.E R8, desc[UR4][R8.64] ;  /* 0x0000000408087981 */ /* 0x000ea8000c1e1900 */
[----:B------:R-:W2:Y:S01]  /*05f0*/  LDG.E R17, desc[UR4][R4.64+0x4] ;  /* 0x0000040404117981 */ /* 0x000ea2000c1e1900 */
[----:B------:R-:W-:-:S03]  /*0600*/  IMAD.WIDE R12, R3, 0x4, R10 ;  /* 0x00000004030c7825 */ /* 0x000fc600078e020a */
[----:B------:R-:W4:Y:S04]  /*0610*/  LDG.E R22, desc[UR4][R10.64] ;  /* 0x000000040a167981 */ /* 0x000f28000c1e1900 */
[----:B------:R-:W4:Y:S04]  /*0620*/  LDG.E R18, desc[UR4][R4.64+0x8] ;  /* 0x0000080404127981 */ /* 0x000f28000c1e1900 */
[----:B------:R-:W5:Y:S04]  /*0630*/  LDG.E R26, desc[UR4][R4.64+0xc] ;  /* 0x00000c04041a7981 */ /* 0x000f68000c1e1900 */
[----:B------:R-:W5:Y:S01]  /*0640*/  LDG.E R12, desc[UR4][R12.64] ;  /* 0x000000040c0c7981 */ /* 0x000f62000c1e1900 */
[----:B------:R-:W-:Y:S01]  /*0650*/  IADD3 R21, PT, PT, R21, 0x4, RZ ;  /* 0x0000000415157810 */ /* 0x000fe20007ffe0ff */
[----:B---3--:R-:W-:-:S04]  /*0660*/  FFMA R24, R15, R6, R24 ;  /* 0x000000060f187223 */ /* 0x008fc80000000018 */
[----:B--2---:R-:W-:-:S04]  /*0670*/  FFMA R17, R17, R8, R24 ;  /* 0x0000000811117223 */ /* 0x004fc80000000018 */
[----:B----4-:R-:W-:-:S04]  /*0680*/  FFMA R17, R18, R22, R17 ;  /* 0x0000001612117223 */ /* 0x010fc80000000011 */
[----:B-----5:R-:W-:-:S07]  /*0690*/  FFMA R24, R26, R12, R17 ;  /* 0x0000000c1a187223 */ /* 0x020fce0000000011 */
.L_x_15:
[----:B------:R-:W-:Y:S05]  /*06a0*/  @!P0 BRA `(.L_x_12) ;  /* 0x00000000007c8947 */ /* 0x000fea0003800000 */
[----:B------:R-:W-:Y:S01]  /*06b0*/  ISETP.NE.AND P1, PT, R16, 0x1, PT ;  /* 0x000000011000780c */ /* 0x000fe20003f25270 */
[----:B------:R-:W0:Y:S01]  /*06c0*/  LDC.64 R12, c[0x0][0x380] ;  /* 0x0000e000ff0c7b82 */ /* 0x000e220000000a00 */
[----:B------:R-:W-:-:S04]  /*06d0*/  LOP3.LUT R2, R2, 0x1, RZ, 0xc0, !PT ;  /* 0x0000000102027812 */ /* 0x000fc800078ec0ff */
[----:B------:R-:W-:-:S03]  /*06e0*/  ISETP.NE.U32.AND P0, PT, R2, 0x1, PT ;  /* 0x000000010200780c */ /* 0x000fc60003f05070 */
[----:B------:R-:W1:Y:S04]  /*06f0*/  LDC.64 R10, c[0x0][0x388] ;  /* 0x0000e200ff0a7b82 */ /* 0x000e680000000a00 */
[CC--:B------:R-:W-:Y:S02]  /*0700*/  @P1 IADD3 R15, PT, PT, R20.reuse, R21.reuse, RZ ;  /* 0x00000015140f1210 */ /* 0x0c0fe40007ffe0ff */
[----:B------:R-:W-:Y:S02]  /*0710*/  @P1 IADD3 R2, P2, PT, R20, R21, RZ ;  /* 0x0000001514021210 */ /* 0x000fe40007f5e0ff */
[----:B------:R-:W2:Y:S02]  /*0720*/  @P1 LDC.64 R4, c[0x0][0x380] ;  /* 0x0000e000ff041b82 */ /* 0x000ea40000000a00 */
[----:B------:R-:W-:-:S06]  /*0730*/  @P1 IADD3.X R14, PT, PT, RZ, RZ, RZ, P2, !PT ;  /* 0x000000ffff0e1210 */ /* 0x000fcc00017fe4ff */
[----:B------:R-:W3:Y:S01]  /*0740*/  LDC.64 R6, c[0x0][0x380] ;  /* 0x0000e000ff067b82 */ /* 0x000ee20000000a00 */
[----:B0-----:R-:W-:-:S04]  /*0750*/  @P1 IMAD.WIDE.U32 R12, R15, 0x4, R12 ;  /* 0x000000040f0c1825 */ /* 0x001fc800078e000c */
[C---:B------:R-:W-:Y:S01]  /*0760*/  @P1 IMAD R15, R21.reuse, R3, R0 ;  /* 0x00000003150f1224 */ /* 0x040fe200078e0200 */
[----:B------:R-:W-:Y:S01]  /*0770*/  @P1 IADD3 R21, PT, PT, R21, 0x2, RZ ;  /* 0x0000000215151810 */ /* 0x000fe20007ffe0ff */
[----:B------:R-:W4:Y:S01]  /*0780*/  @P1 LDG.E R13, desc[UR4][R12.64] ;  /* 0x000000040c0d1981 */ /* 0x000f22000c1e1900 */
[----:B------:R-:W0:Y:S01]  /*0790*/  LDC.64 R8, c[0x0][0x388] ;  /* 0x0000e200ff087b82 */ /* 0x000e220000000a00 */
[----:B-1----:R-:W-:Y:S01]  /*07a0*/  @P1 IMAD.WIDE R10, R15, 0x4, R10 ;  /* 0x000000040f0a1825 */ /* 0x002fe200078e020a */
[----:B------:R-:W-:Y:S02]  /*07b0*/  @!P0 IADD3 R17, PT, PT, R20, R21, RZ ;  /* 0x0000001514118210 */ /* 0x000fe40007ffe0ff */
[----:B--2---:R-:W-:Y:S01]  /*07c0*/  @P1 LEA R4, P2, R2, R4, 0x2 ;  /* 0x0000000402041211 */ /* 0x004fe200078410ff */
[----:B------:R-:W-:-:S03]  /*07d0*/  @!P0 IMAD R21, R21, R3, R0 ;  /* 0x0000000315158224 */ /* 0x000fc600078e0200 */
[----:B------:R-:W-:Y:S01]  /*07e0*/  @P1 LEA.HI.X R5, R2, R5, R14, 0x2, P2 ;  /* 0x0000000502051211 */ /* 0x000fe200010f140e */
[----:B------:R-:W-:Y:S01]  /*07f0*/  @P1 IMAD.WIDE R14, R3, 0x4, R10 ;  /* 0x00000004030e1825 */ /* 0x000fe200078e020a */
[----:B------:R-:W4:Y:S03]  /*0800*/  @P1 LDG.E R2, desc[UR4][R10.64] ;  /* 0x000000040a021981 */ /* 0x000f26000c1e1900 */
[----:B---3--:R-:W-:Y:S01]  /*0810*/  @!P0 IMAD.WIDE.U32 R6, R17, 0x4, R6 ;  /* 0x0000000411068825 */ /* 0x008fe200078e0006 */
[----:B------:R-:W2:Y:S04]  /*0820*/  @P1 LDG.E R5, desc[UR4][R4.64+0x4] ;  /* 0x0000040404051981 */ /* 0x000ea8000c1e1900 */
[----:B------:R-:W2:Y:S01]  /*0830*/  @P1 LDG.E R14, desc[UR4][R14.64] ;  /* 0x000000040e0e1981 */ /* 0x000ea2000c1e1900 */
[----:B0-----:R-:W-:-:S03]  /*0840*/  @!P0 IMAD.WIDE R8, R21, 0x4, R8 ;  /* 0x0000000415088825 */ /* 0x001fc600078e0208 */
[----:B------:R-:W3:Y:S04]  /*0850*/  @!P0 LDG.E R7, desc[UR4][R6.64] ;  /* 0x0000000406078981 */ /* 0x000ee8000c1e1900 */
[----:B------:R-:W3:Y:S01]  /*0860*/  @!P0 LDG.E R8, desc[UR4][R8.64] ;  /* 0x0000000408088981 */ /* 0x000ee2000c1e1900 */
[----:B----4-:R-:W-:-:S04]  /*0870*/  @P1 FFMA R2, R13, R2, R24 ;  /* 0x000000020d021223 */ /* 0x010fc80000000018 */
[----:B--2---:R-:W-:-:S04]  /*0880*/  @P1 FFMA R24, R5, R14, R2 ;  /* 0x0000000e05181223 */ /* 0x004fc80000000002 */
[----:B---3--:R-:W-:-:S07]  /*0890*/  @!P0 FFMA R24, R7, R8, R24 ;  /* 0x0000000807188223 */ /* 0x008fce0000000018 */
.L_x_12:
[----:B------:R-:W0:Y:S01]  /*08a0*/  LDC.64 R4, c[0x0][0x390] ;  /* 0x0000e400ff047b82 */ /* 0x000e220000000a00 */
[----:B------:R-:W-:-:S04]  /*08b0*/  IMAD R3, R19, R3, R0 ;  /* 0x0000000313037224 */ /* 0x000fc800078e0200 */
[----:B0-----:R-:W-:-:S05]  /*08c0*/  IMAD.WIDE R2, R3, 0x4, R4 ;  /* 0x0000000403027825 */ /* 0x001fca00078e0204 */
[----:B------:R-:W-:Y:S01]  /*08d0*/  STG.E desc[UR4][R2.64], R24 ;  /* 0x0000001802007986 */ /* 0x000fe2000c101904 */
[----:B------:R-:W-:Y:S05]  /*08e0*/  EXIT ;  /* 0x000000000000794d */ /* 0x000fea0003800000 */
.L_x_16:
        /* <DEDUP_REMOVED lines=9> */
.L_x_19:


//--------------------- .nv.shared._Z23MatrixMulTiledCoalescedPKfS0_Pfiii --------------------------
	.section	.nv.shared._Z23MatrixMulTiledCoalescedPKfS0_Pfiii,"aw",@nobits
	.sectionflags	@""
	.align	4
.nv.shared._Z23MatrixMulTiledCoalescedPKfS0_Pfiii:
	.zero		3072


//--------------------- .nv.shared.reserved.0     --------------------------
	.section	.nv.shared.reserved.0,"aw",@nobits
	.weak		__nv_reservedSMEM_offset_0_alias
	.size		__nv_reservedSMEM_offset_0_alias, 0, 64
	.other		__nv_reservedSMEM_offset_0_alias,@"STO_CUDA_RESERVED_SHARED STV_DEFAULT"
__nv_reservedSMEM_offset_0_alias:
	.zero		0
	.zero		64


//--------------------- .nv.shared._Z14MatrixMulTiledPKfS0_Pfiii --------------------------
	.section	.nv.shared._Z14MatrixMulTiledPKfS0_Pfiii,"aw",@nobits
	.sectionflags	@""
	.align	4
.nv.shared._Z14MatrixMulTiledPKfS0_Pfiii:
	.zero		3072


//--------------------- .nv.constant0._Z23MatrixMulTiledCoalescedPKfS0_Pfiii --------------------------
	.section	.nv.constant0._Z23MatrixMulTiledCoalescedPKfS0_Pfiii,"a",@progbits
	.sectionflags	@""
	.align	4
.nv.constant0._Z23MatrixMulTiledCoalescedPKfS0_Pfiii:
	.zero		932


//--------------------- .nv.constant0._Z14MatrixMulTiledPKfS0_Pfiii --------------------------
	.section	.nv.constant0._Z14MatrixMulTiledPKfS0_Pfiii,"a",@progbits
	.sectionflags	@""
	.align	4
.nv.constant0._Z14MatrixMulTiledPKfS0_Pfiii:
	.zero		932


//--------------------- .nv.constant0._Z14MatrixMulNaivePKfS0_Pfiii --------------------------
	.section	.nv.constant0._Z14MatrixMulNaivePKfS0_Pfiii,"a",@progbits
	.sectionflags	@""
	.align	4
.nv.constant0._Z14MatrixMulNaivePKfS0_Pfiii:
	.zero		932


//--------------------- SYMBOLS --------------------------

	.type		.nv.reservedSmem.offset0,@object
	.size		.nv.reservedSmem.offset0,0x4
	.type		.nv.reservedSmem.cap,@object
	.size		.nv.reservedSmem.cap,0x4
